//
// Generated by NVIDIA NVVM Compiler
//
// Compiler Build ID: CL-36424714
// Cuda compilation tools, release 13.0, V13.0.88
// Based on NVVM 20.0.0
//

.version 9.0
.target sm_100
.address_size 64

	// .globl	_Z5cal_1iiiPii
// _ZZ5cal_1iiiPiiE1M has been demoted
// _ZZ7cal_rowiiiPiiE1M has been demoted
// _ZZ7cal_rowiiiPiiE2M1 has been demoted
// _ZZ7cal_coliiiPiiE1M has been demoted
// _ZZ7cal_coliiiPiiE2M2 has been demoted
// _ZZ5cal_3iiiPiiE2M1 has been demoted
// _ZZ5cal_3iiiPiiE2M2 has been demoted

.visible .entry _Z5cal_1iiiPii(
	.param .u32 _Z5cal_1iiiPii_param_0,
	.param .u32 _Z5cal_1iiiPii_param_1,
	.param .u32 _Z5cal_1iiiPii_param_2,
	.param .u64 .ptr .align 1 _Z5cal_1iiiPii_param_3,
	.param .u32 _Z5cal_1iiiPii_param_4
)
{
	.reg .pred 	%p<12>;
	.reg .b32 	%r<90>;
	.reg .b64 	%rd<5>;
	// demoted variable
	.shared .align 4 .b8 _ZZ5cal_1iiiPiiE1M[4096];
	ld.param.u32 	%r32, [_Z5cal_1iiiPii_param_0];
	ld.param.u32 	%r34, [_Z5cal_1iiiPii_param_1];
	ld.param.u32 	%r35, [_Z5cal_1iiiPii_param_2];
	ld.param.u64 	%rd2, [_Z5cal_1iiiPii_param_3];
	ld.param.u32 	%r33, [_Z5cal_1iiiPii_param_4];
	cvta.to.global.u64 	%rd3, %rd2;
	mov.u32 	%r1, %tid.y;
	mov.u32 	%r2, %tid.x;
	mov.u32 	%r36, %ctaid.x;
	add.s32 	%r37, %r34, %r36;
	shl.b32 	%r38, %r37, 5;
	add.s32 	%r39, %r38, %r1;
	mov.u32 	%r40, %ctaid.y;
	add.s32 	%r41, %r35, %r40;
	shl.b32 	%r42, %r41, 5;
	add.s32 	%r43, %r42, %r2;
	mad.lo.s32 	%r44, %r39, %r33, %r43;
	mul.wide.s32 	%rd4, %r44, 4;
	add.s64 	%rd1, %rd3, %rd4;
	ld.global.u32 	%r45, [%rd1];
	shl.b32 	%r46, %r1, 7;
	mov.u32 	%r47, _ZZ5cal_1iiiPiiE1M;
	add.s32 	%r48, %r47, %r46;
	shl.b32 	%r49, %r2, 2;
	add.s32 	%r3, %r48, %r49;
	st.shared.u32 	[%r3], %r45;
	bar.sync 	0;
	max.s32 	%r50, %r39, %r43;
	setp.ge.s32 	%p1, %r50, %r33;
	@%p1 bra 	$L__BB0_19;
	shl.b32 	%r4, %r32, 5;
	setp.ge.s32 	%p2, %r4, %r33;
	@%p2 bra 	$L__BB0_18;
	not.b32 	%r52, %r4;
	add.s32 	%r53, %r33, %r52;
	min.u32 	%r54, %r53, 31;
	add.s32 	%r5, %r54, 1;
	and.b32  	%r6, %r5, 3;
	setp.lt.u32 	%p3, %r53, 3;
	mov.b32 	%r86, 0;
	@%p3 bra 	$L__BB0_13;
	and.b32  	%r86, %r5, 60;
	neg.s32 	%r85, %r86;
	add.s32 	%r57, %r46, %r47;
	add.s32 	%r84, %r57, 8;
	add.s32 	%r59, %r49, %r47;
	add.s32 	%r83, %r59, 256;
$L__BB0_4:
	ld.shared.u32 	%r60, [%r84+-8];
	ld.shared.u32 	%r61, [%r83+-256];
	add.s32 	%r14, %r61, %r60;
	ld.shared.u32 	%r62, [%r3];
	setp.ge.s32 	%p4, %r14, %r62;
	@%p4 bra 	$L__BB0_6;
	st.shared.u32 	[%r3], %r14;
$L__BB0_6:
	bar.sync 	0;
	ld.shared.u32 	%r63, [%r84+-4];
	ld.shared.u32 	%r64, [%r83+-128];
	add.s32 	%r15, %r64, %r63;
	ld.shared.u32 	%r65, [%r3];
	setp.ge.s32 	%p5, %r15, %r65;
	@%p5 bra 	$L__BB0_8;
	st.shared.u32 	[%r3], %r15;
$L__BB0_8:
	bar.sync 	0;
	ld.shared.u32 	%r66, [%r84];
	ld.shared.u32 	%r67, [%r83];
	add.s32 	%r16, %r67, %r66;
	ld.shared.u32 	%r68, [%r3];
	setp.ge.s32 	%p6, %r16, %r68;
	@%p6 bra 	$L__BB0_10;
	st.shared.u32 	[%r3], %r16;
$L__BB0_10:
	bar.sync 	0;
	ld.shared.u32 	%r69, [%r84+4];
	ld.shared.u32 	%r70, [%r83+128];
	add.s32 	%r17, %r70, %r69;
	ld.shared.u32 	%r71, [%r3];
	setp.ge.s32 	%p7, %r17, %r71;
	@%p7 bra 	$L__BB0_12;
	st.shared.u32 	[%r3], %r17;
$L__BB0_12:
	bar.sync 	0;
	add.s32 	%r85, %r85, 4;
	add.s32 	%r84, %r84, 16;
	add.s32 	%r83, %r83, 512;
	setp.ne.s32 	%p8, %r85, 0;
	@%p8 bra 	$L__BB0_4;
$L__BB0_13:
	setp.eq.s32 	%p9, %r6, 0;
	@%p9 bra 	$L__BB0_18;
	shl.b32 	%r72, %r86, 7;
	add.s32 	%r74, %r72, %r49;
	add.s32 	%r89, %r47, %r74;
	shl.b32 	%r77, %r86, 2;
	add.s32 	%r78, %r46, %r77;
	add.s32 	%r88, %r47, %r78;
	neg.s32 	%r87, %r6;
$L__BB0_15:
	.pragma "nounroll";
	ld.shared.u32 	%r79, [%r88];
	ld.shared.u32 	%r80, [%r89];
	add.s32 	%r28, %r80, %r79;
	ld.shared.u32 	%r81, [%r3];
	setp.ge.s32 	%p10, %r28, %r81;
	@%p10 bra 	$L__BB0_17;
	st.shared.u32 	[%r3], %r28;
$L__BB0_17:
	bar.sync 	0;
	add.s32 	%r89, %r89, 128;
	add.s32 	%r88, %r88, 4;
	add.s32 	%r87, %r87, 1;
	setp.ne.s32 	%p11, %r87, 0;
	@%p11 bra 	$L__BB0_15;
$L__BB0_18:
	ld.shared.u32 	%r82, [%r3];
	st.global.u32 	[%rd1], %r82;
$L__BB0_19:
	ret;

}
	// .globl	_Z7cal_rowiiiPii
.visible .entry _Z7cal_rowiiiPii(
	.param .u32 _Z7cal_rowiiiPii_param_0,
	.param .u32 _Z7cal_rowiiiPii_param_1,
	.param .u32 _Z7cal_rowiiiPii_param_2,
	.param .u64 .ptr .align 1 _Z7cal_rowiiiPii_param_3,
	.param .u32 _Z7cal_rowiiiPii_param_4
)
{
	.reg .pred 	%p<12>;
	.reg .b32 	%r<99>;
	.reg .b64 	%rd<7>;
	// demoted variable
	.shared .align 4 .b8 _ZZ7cal_rowiiiPiiE1M[4096];
	// demoted variable
	.shared .align 4 .b8 _ZZ7cal_rowiiiPiiE2M1[4096];
	ld.param.u32 	%r33, [_Z7cal_rowiiiPii_param_0];
	ld.param.u32 	%r34, [_Z7cal_rowiiiPii_param_1];
	ld.param.u32 	%r35, [_Z7cal_rowiiiPii_param_2];
	ld.param.u64 	%rd2, [_Z7cal_rowiiiPii_param_3];
	ld.param.u32 	%r32, [_Z7cal_rowiiiPii_param_4];
	cvta.to.global.u64 	%rd3, %rd2;
	mov.u32 	%r1, %tid.y;
	mov.u32 	%r2, %tid.x;
	mov.u32 	%r36, %ctaid.x;
	add.s32 	%r37, %r34, %r36;
	shl.b32 	%r38, %r37, 5;
	add.s32 	%r39, %r38, %r1;
	mov.u32 	%r40, %ctaid.y;
	add.s32 	%r41, %r35, %r40;
	shl.b32 	%r42, %r41, 5;
	add.s32 	%r43, %r42, %r2;
	mul.lo.s32 	%r44, %r39, %r32;
	add.s32 	%r45, %r44, %r43;
	mul.wide.s32 	%rd4, %r45, 4;
	add.s64 	%rd1, %rd3, %rd4;
	ld.global.u32 	%r46, [%rd1];
	shl.b32 	%r47, %r1, 7;
	mov.u32 	%r48, _ZZ7cal_rowiiiPiiE1M;
	add.s32 	%r49, %r48, %r47;
	shl.b32 	%r50, %r2, 2;
	add.s32 	%r3, %r49, %r50;
	st.shared.u32 	[%r3], %r46;
	shl.b32 	%r4, %r33, 5;
	add.s32 	%r51, %r4, %r2;
	add.s32 	%r52, %r51, %r44;
	mul.wide.s32 	%rd5, %r52, 4;
	add.s64 	%rd6, %rd3, %rd5;
	ld.global.u32 	%r53, [%rd6];
	mov.u32 	%r54, _ZZ7cal_rowiiiPiiE2M1;
	add.s32 	%r55, %r54, %r47;
	add.s32 	%r56, %r55, %r50;
	st.shared.u32 	[%r56], %r53;
	bar.sync 	0;
	max.s32 	%r57, %r39, %r43;
	setp.ge.s32 	%p1, %r57, %r32;
	@%p1 bra 	$L__BB1_19;
	setp.ge.s32 	%p2, %r4, %r32;
	@%p2 bra 	$L__BB1_18;
	not.b32 	%r59, %r4;
	add.s32 	%r60, %r32, %r59;
	min.u32 	%r61, %r60, 31;
	add.s32 	%r5, %r61, 1;
	and.b32  	%r6, %r5, 3;
	setp.lt.u32 	%p3, %r60, 3;
	mov.b32 	%r95, 0;
	@%p3 bra 	$L__BB1_13;
	and.b32  	%r95, %r5, 60;
	neg.s32 	%r94, %r95;
	add.s32 	%r64, %r47, %r54;
	add.s32 	%r93, %r64, 8;
	add.s32 	%r67, %r50, %r48;
	add.s32 	%r92, %r67, 256;
$L__BB1_4:
	ld.shared.u32 	%r68, [%r93+-8];
	ld.shared.u32 	%r69, [%r92+-256];
	add.s32 	%r14, %r69, %r68;
	ld.shared.u32 	%r70, [%r3];
	setp.ge.s32 	%p4, %r14, %r70;
	@%p4 bra 	$L__BB1_6;
	st.shared.u32 	[%r3], %r14;
$L__BB1_6:
	bar.sync 	0;
	ld.shared.u32 	%r71, [%r93+-4];
	ld.shared.u32 	%r72, [%r92+-128];
	add.s32 	%r15, %r72, %r71;
	ld.shared.u32 	%r73, [%r3];
	setp.ge.s32 	%p5, %r15, %r73;
	@%p5 bra 	$L__BB1_8;
	st.shared.u32 	[%r3], %r15;
$L__BB1_8:
	bar.sync 	0;
	ld.shared.u32 	%r74, [%r93];
	ld.shared.u32 	%r75, [%r92];
	add.s32 	%r16, %r75, %r74;
	ld.shared.u32 	%r76, [%r3];
	setp.ge.s32 	%p6, %r16, %r76;
	@%p6 bra 	$L__BB1_10;
	st.shared.u32 	[%r3], %r16;
$L__BB1_10:
	bar.sync 	0;
	ld.shared.u32 	%r77, [%r93+4];
	ld.shared.u32 	%r78, [%r92+128];
	add.s32 	%r17, %r78, %r77;
	ld.shared.u32 	%r79, [%r3];
	setp.ge.s32 	%p7, %r17, %r79;
	@%p7 bra 	$L__BB1_12;
	st.shared.u32 	[%r3], %r17;
$L__BB1_12:
	bar.sync 	0;
	add.s32 	%r94, %r94, 4;
	add.s32 	%r93, %r93, 16;
	add.s32 	%r92, %r92, 512;
	setp.ne.s32 	%p8, %r94, 0;
	@%p8 bra 	$L__BB1_4;
$L__BB1_13:
	setp.eq.s32 	%p9, %r6, 0;
	@%p9 bra 	$L__BB1_18;
	shl.b32 	%r80, %r95, 7;
	add.s32 	%r82, %r80, %r50;
	add.s32 	%r98, %r48, %r82;
	shl.b32 	%r85, %r95, 2;
	add.s32 	%r86, %r47, %r85;
	add.s32 	%r97, %r54, %r86;
	neg.s32 	%r96, %r6;
$L__BB1_15:
	.pragma "nounroll";
	ld.shared.u32 	%r88, [%r97];
	ld.shared.u32 	%r89, [%r98];
	add.s32 	%r28, %r89, %r88;
	ld.shared.u32 	%r90, [%r3];
	setp.ge.s32 	%p10, %r28, %r90;
	@%p10 bra 	$L__BB1_17;
	st.shared.u32 	[%r3], %r28;
$L__BB1_17:
	bar.sync 	0;
	add.s32 	%r98, %r98, 128;
	add.s32 	%r97, %r97, 4;
	add.s32 	%r96, %r96, 1;
	setp.ne.s32 	%p11, %r96, 0;
	@%p11 bra 	$L__BB1_15;
$L__BB1_18:
	ld.shared.u32 	%r91, [%r3];
	st.global.u32 	[%rd1], %r91;
$L__BB1_19:
	ret;

}
	// .globl	_Z7cal_coliiiPii
.visible .entry _Z7cal_coliiiPii(
	.param .u32 _Z7cal_coliiiPii_param_0,
	.param .u32 _Z7cal_coliiiPii_param_1,
	.param .u32 _Z7cal_coliiiPii_param_2,
	.param .u64 .ptr .align 1 _Z7cal_coliiiPii_param_3,
	.param .u32 _Z7cal_coliiiPii_param_4
)
{
	.reg .pred 	%p<12>;
	.reg .b32 	%r<98>;
	.reg .b64 	%rd<7>;
	// demoted variable
	.shared .align 4 .b8 _ZZ7cal_coliiiPiiE1M[4096];
	// demoted variable
	.shared .align 4 .b8 _ZZ7cal_coliiiPiiE2M2[4096];
	ld.param.u32 	%r33, [_Z7cal_coliiiPii_param_0];
	ld.param.u32 	%r34, [_Z7cal_coliiiPii_param_1];
	ld.param.u32 	%r35, [_Z7cal_coliiiPii_param_2];
	ld.param.u64 	%rd2, [_Z7cal_coliiiPii_param_3];
	ld.param.u32 	%r32, [_Z7cal_coliiiPii_param_4];
	cvta.to.global.u64 	%rd3, %rd2;
	mov.u32 	%r1, %tid.y;
	mov.u32 	%r2, %tid.x;
	mov.u32 	%r36, %ctaid.x;
	add.s32 	%r37, %r34, %r36;
	shl.b32 	%r38, %r37, 5;
	add.s32 	%r39, %r38, %r1;
	mov.u32 	%r40, %ctaid.y;
	add.s32 	%r41, %r35, %r40;
	shl.b32 	%r42, %r41, 5;
	add.s32 	%r43, %r42, %r2;
	mad.lo.s32 	%r44, %r39, %r32, %r43;
	mul.wide.s32 	%rd4, %r44, 4;
	add.s64 	%rd1, %rd3, %rd4;
	ld.global.u32 	%r45, [%rd1];
	shl.b32 	%r46, %r1, 7;
	mov.u32 	%r47, _ZZ7cal_coliiiPiiE1M;
	add.s32 	%r48, %r47, %r46;
	shl.b32 	%r49, %r2, 2;
	add.s32 	%r3, %r48, %r49;
	st.shared.u32 	[%r3], %r45;
	shl.b32 	%r4, %r33, 5;
	add.s32 	%r50, %r4, %r1;
	mad.lo.s32 	%r51, %r32, %r50, %r43;
	mul.wide.s32 	%rd5, %r51, 4;
	add.s64 	%rd6, %rd3, %rd5;
	ld.global.u32 	%r52, [%rd6];
	mov.u32 	%r53, _ZZ7cal_coliiiPiiE2M2;
	add.s32 	%r54, %r53, %r46;
	add.s32 	%r55, %r54, %r49;
	st.shared.u32 	[%r55], %r52;
	bar.sync 	0;
	max.s32 	%r56, %r39, %r43;
	setp.ge.s32 	%p1, %r56, %r32;
	@%p1 bra 	$L__BB2_19;
	setp.ge.s32 	%p2, %r4, %r32;
	@%p2 bra 	$L__BB2_18;
	not.b32 	%r58, %r4;
	add.s32 	%r59, %r32, %r58;
	min.u32 	%r60, %r59, 31;
	add.s32 	%r5, %r60, 1;
	and.b32  	%r6, %r5, 3;
	setp.lt.u32 	%p3, %r59, 3;
	mov.b32 	%r94, 0;
	@%p3 bra 	$L__BB2_13;
	and.b32  	%r94, %r5, 60;
	neg.s32 	%r93, %r94;
	add.s32 	%r63, %r46, %r47;
	add.s32 	%r92, %r63, 8;
	add.s32 	%r66, %r49, %r53;
	add.s32 	%r91, %r66, 256;
$L__BB2_4:
	ld.shared.u32 	%r67, [%r92+-8];
	ld.shared.u32 	%r68, [%r91+-256];
	add.s32 	%r14, %r68, %r67;
	ld.shared.u32 	%r69, [%r3];
	setp.ge.s32 	%p4, %r14, %r69;
	@%p4 bra 	$L__BB2_6;
	st.shared.u32 	[%r3], %r14;
$L__BB2_6:
	bar.sync 	0;
	ld.shared.u32 	%r70, [%r92+-4];
	ld.shared.u32 	%r71, [%r91+-128];
	add.s32 	%r15, %r71, %r70;
	ld.shared.u32 	%r72, [%r3];
	setp.ge.s32 	%p5, %r15, %r72;
	@%p5 bra 	$L__BB2_8;
	st.shared.u32 	[%r3], %r15;
$L__BB2_8:
	bar.sync 	0;
	ld.shared.u32 	%r73, [%r92];
	ld.shared.u32 	%r74, [%r91];
	add.s32 	%r16, %r74, %r73;
	ld.shared.u32 	%r75, [%r3];
	setp.ge.s32 	%p6, %r16, %r75;
	@%p6 bra 	$L__BB2_10;
	st.shared.u32 	[%r3], %r16;
$L__BB2_10:
	bar.sync 	0;
	ld.shared.u32 	%r76, [%r92+4];
	ld.shared.u32 	%r77, [%r91+128];
	add.s32 	%r17, %r77, %r76;
	ld.shared.u32 	%r78, [%r3];
	setp.ge.s32 	%p7, %r17, %r78;
	@%p7 bra 	$L__BB2_12;
	st.shared.u32 	[%r3], %r17;
$L__BB2_12:
	bar.sync 	0;
	add.s32 	%r93, %r93, 4;
	add.s32 	%r92, %r92, 16;
	add.s32 	%r91, %r91, 512;
	setp.ne.s32 	%p8, %r93, 0;
	@%p8 bra 	$L__BB2_4;
$L__BB2_13:
	setp.eq.s32 	%p9, %r6, 0;
	@%p9 bra 	$L__BB2_18;
	shl.b32 	%r79, %r94, 7;
	add.s32 	%r81, %r79, %r49;
	add.s32 	%r97, %r53, %r81;
	shl.b32 	%r84, %r94, 2;
	add.s32 	%r85, %r46, %r84;
	add.s32 	%r96, %r47, %r85;
	neg.s32 	%r95, %r6;
$L__BB2_15:
	.pragma "nounroll";
	ld.shared.u32 	%r87, [%r96];
	ld.shared.u32 	%r88, [%r97];
	add.s32 	%r28, %r88, %r87;
	ld.shared.u32 	%r89, [%r3];
	setp.ge.s32 	%p10, %r28, %r89;
	@%p10 bra 	$L__BB2_17;
	st.shared.u32 	[%r3], %r28;
$L__BB2_17:
	bar.sync 	0;
	add.s32 	%r97, %r97, 128;
	add.s32 	%r96, %r96, 4;
	add.s32 	%r95, %r95, 1;
	setp.ne.s32 	%p11, %r95, 0;
	@%p11 bra 	$L__BB2_15;
$L__BB2_18:
	ld.shared.u32 	%r90, [%r3];
	st.global.u32 	[%rd1], %r90;
$L__BB2_19:
	ret;

}
	// .globl	_Z5cal_3iiiPii
.visible .entry _Z5cal_3iiiPii(
	.param .u32 _Z5cal_3iiiPii_param_0,
	.param .u32 _Z5cal_3iiiPii_param_1,
	.param .u32 _Z5cal_3iiiPii_param_2,
	.param .u64 .ptr .align 1 _Z5cal_3iiiPii_param_3,
	.param .u32 _Z5cal_3iiiPii_param_4
)
{
	.reg .pred 	%p<7>;
	.reg .b32 	%r<112>;
	.reg .b64 	%rd<9>;
	// demoted variable
	.shared .align 4 .b8 _ZZ5cal_3iiiPiiE2M1[4096];
	// demoted variable
	.shared .align 4 .b8 _ZZ5cal_3iiiPiiE2M2[4096];
	ld.param.u32 	%r35, [_Z5cal_3iiiPii_param_0];
	ld.param.u32 	%r36, [_Z5cal_3iiiPii_param_1];
	ld.param.u32 	%r37, [_Z5cal_3iiiPii_param_2];
	ld.param.u64 	%rd2, [_Z5cal_3iiiPii_param_3];
	ld.param.u32 	%r34, [_Z5cal_3iiiPii_param_4];
	cvta.to.global.u64 	%rd3, %rd2;
	mov.u32 	%r1, %tid.y;
	mov.u32 	%r2, %tid.x;
	mov.u32 	%r38, %ctaid.x;
	add.s32 	%r39, %r36, %r38;
	shl.b32 	%r40, %r39, 5;
	add.s32 	%r41, %r40, %r1;
	mov.u32 	%r42, %ctaid.y;
	add.s32 	%r43, %r37, %r42;
	shl.b32 	%r44, %r43, 5;
	add.s32 	%r45, %r44, %r2;
	mul.lo.s32 	%r46, %r41, %r34;
	add.s32 	%r47, %r46, %r45;
	mul.wide.s32 	%rd4, %r47, 4;
	add.s64 	%rd1, %rd3, %rd4;
	ld.global.u32 	%r111, [%rd1];
	shl.b32 	%r4, %r35, 5;
	add.s32 	%r48, %r4, %r2;
	add.s32 	%r49, %r48, %r46;
	mul.wide.s32 	%rd5, %r49, 4;
	add.s64 	%rd6, %rd3, %rd5;
	ld.global.u32 	%r50, [%rd6];
	shl.b32 	%r51, %r1, 7;
	mov.u32 	%r52, _ZZ5cal_3iiiPiiE2M1;
	add.s32 	%r53, %r52, %r51;
	shl.b32 	%r54, %r2, 2;
	add.s32 	%r55, %r53, %r54;
	st.shared.u32 	[%r55], %r50;
	add.s32 	%r56, %r4, %r1;
	mad.lo.s32 	%r57, %r34, %r56, %r45;
	mul.wide.s32 	%rd7, %r57, 4;
	add.s64 	%rd8, %rd3, %rd7;
	ld.global.u32 	%r58, [%rd8];
	mov.u32 	%r59, _ZZ5cal_3iiiPiiE2M2;
	add.s32 	%r60, %r59, %r51;
	add.s32 	%r61, %r60, %r54;
	st.shared.u32 	[%r61], %r58;
	bar.sync 	0;
	max.s32 	%r62, %r41, %r45;
	setp.ge.s32 	%p1, %r62, %r34;
	@%p1 bra 	$L__BB3_9;
	setp.ge.s32 	%p2, %r4, %r34;
	@%p2 bra 	$L__BB3_8;
	not.b32 	%r65, %r4;
	add.s32 	%r66, %r34, %r65;
	min.u32 	%r67, %r66, 31;
	add.s32 	%r5, %r67, 1;
	and.b32  	%r6, %r5, 3;
	setp.lt.u32 	%p3, %r66, 3;
	mov.b32 	%r105, 0;
	@%p3 bra 	$L__BB3_5;
	and.b32  	%r105, %r5, 60;
	neg.s32 	%r102, %r105;
	add.s32 	%r70, %r51, %r52;
	add.s32 	%r101, %r70, 8;
	add.s32 	%r73, %r54, %r59;
	add.s32 	%r100, %r73, 256;
$L__BB3_4:
	ld.shared.u32 	%r74, [%r101+-8];
	ld.shared.u32 	%r75, [%r100+-256];
	add.s32 	%r76, %r75, %r74;
	min.s32 	%r77, %r76, %r111;
	ld.shared.u32 	%r78, [%r101+-4];
	ld.shared.u32 	%r79, [%r100+-128];
	add.s32 	%r80, %r79, %r78;
	min.s32 	%r81, %r80, %r77;
	ld.shared.u32 	%r82, [%r101];
	ld.shared.u32 	%r83, [%r100];
	add.s32 	%r84, %r83, %r82;
	min.s32 	%r85, %r84, %r81;
	ld.shared.u32 	%r86, [%r101+4];
	ld.shared.u32 	%r87, [%r100+128];
	add.s32 	%r88, %r87, %r86;
	min.s32 	%r111, %r88, %r85;
	add.s32 	%r102, %r102, 4;
	add.s32 	%r101, %r101, 16;
	add.s32 	%r100, %r100, 512;
	setp.ne.s32 	%p4, %r102, 0;
	@%p4 bra 	$L__BB3_4;
$L__BB3_5:
	setp.eq.s32 	%p5, %r6, 0;
	@%p5 bra 	$L__BB3_8;
	shl.b32 	%r89, %r105, 7;
	add.s32 	%r91, %r89, %r54;
	add.s32 	%r109, %r59, %r91;
	shl.b32 	%r94, %r105, 2;
	add.s32 	%r95, %r51, %r94;
	add.s32 	%r108, %r52, %r95;
	neg.s32 	%r107, %r6;
$L__BB3_7:
	.pragma "nounroll";
	ld.shared.u32 	%r97, [%r108];
	ld.shared.u32 	%r98, [%r109];
	add.s32 	%r99, %r98, %r97;
	min.s32 	%r111, %r99, %r111;
	add.s32 	%r109, %r109, 128;
	add.s32 	%r108, %r108, 4;
	add.s32 	%r107, %r107, 1;
	setp.ne.s32 	%p6, %r107, 0;
	@%p6 bra 	$L__BB3_7;
$L__BB3_8:
	st.global.u32 	[%rd1], %r111;
$L__BB3_9:
	ret;

}


// ===== COMPILED SASS (sm_100) =====

	.target	sm_100

	.elftype	@"ET_EXEC"


//--------------------- .note.nv.tkinfo           --------------------------
	.section	.note.nv.tkinfo,"",@"SHT_NOTE"
	.sectionflags	@"SHF_NOTE_NV_TKINFO"
	.tkinfo
        /*0018*/ 	.word	0x00000002
        /*0030*/ 	.string	""
        /*0030*/ 	.string	"ptxas"
        /*0030*/ 	.string	"Cuda compilation tools, release 13.0, V13.0.88"
        /*0030*/ 	.string	"Build cuda_13.0.r13.0/compiler.36424714_0"
        /*0030*/ 	.string	"-arch sm_100 -m 64 "



//--------------------- .note.nv.cuinfo           --------------------------
	.section	.note.nv.cuinfo,"",@"SHT_NOTE"
	.sectionflags	@"SHF_NOTE_NV_CUINFO"
        /*0018*/ 	.short	0x0002
        /*001a*/ 	.short	0x0064
        /*001c*/ 	.short	0x0082
	.zero		2


//--------------------- .nv.info                  --------------------------
	.section	.nv.info,"",@"SHT_CUDA_INFO"
	.align	4


	//----- nvinfo : EIATTR_REGCOUNT
	.align		4
        /*0000*/ 	.byte	0x04, 0x2f
        /*0002*/ 	.short	(.L_1 - .L_0)
	.align		4
.L_0:
        /*0004*/ 	.word	index@(_Z5cal_1iiiPii)
        /*0008*/ 	.word	0x00000012


	//----- nvinfo : EIATTR_FRAME_SIZE
	.align		4
.L_1:
        /*000c*/ 	.byte	0x04, 0x11
        /*000e*/ 	.short	(.L_3 - .L_2)
	.align		4
.L_2:
        /*0010*/ 	.word	index@(_Z5cal_1iiiPii)
        /*0014*/ 	.word	0x00000000


	//----- nvinfo : EIATTR_REGCOUNT
	.align		4
.L_3:
        /*0018*/ 	.byte	0x04, 0x2f
        /*001a*/ 	.short	(.L_5 - .L_4)
	.align		4
.L_4:
        /*001c*/ 	.word	index@(_Z7cal_rowiiiPii)
        /*0020*/ 	.word	0x00000016


	//----- nvinfo : EIATTR_FRAME_SIZE
	.align		4
.L_5:
        /*0024*/ 	.byte	0x04, 0x11
        /*0026*/ 	.short	(.L_7 - .L_6)
	.align		4
.L_6:
        /*0028*/ 	.word	index@(_Z7cal_rowiiiPii)
        /*002c*/ 	.word	0x00000000


	//----- nvinfo : EIATTR_REGCOUNT
	.align		4
.L_7:
        /*0030*/ 	.byte	0x04, 0x2f
        /*0032*/ 	.short	(.L_9 - .L_8)
	.align		4
.L_8:
        /*0034*/ 	.word	index@(_Z7cal_coliiiPii)
        /*0038*/ 	.word	0x00000014


	//----- nvinfo : EIATTR_FRAME_SIZE
	.align		4
.L_9:
        /*003c*/ 	.byte	0x04, 0x11
        /*003e*/ 	.short	(.L_11 - .L_10)
	.align		4
.L_10:
        /*0040*/ 	.word	index@(_Z7cal_coliiiPii)
        /*0044*/ 	.word	0x00000000


	//----- nvinfo : EIATTR_REGCOUNT
	.align		4
.L_11:
        /*0048*/ 	.byte	0x04, 0x2f
        /*004a*/ 	.short	(.L_13 - .L_12)
	.align		4
.L_12:
        /*004c*/ 	.word	index@(_Z5cal_3iiiPii)
        /*0050*/ 	.word	0x0000001e


	//----- nvinfo : EIATTR_FRAME_SIZE
	.align		4
.L_13:
        /*0054*/ 	.byte	0x04, 0x11
        /*0056*/ 	.short	(.L_15 - .L_14)
	.align		4
.L_14:
        /*0058*/ 	.word	index@(_Z5cal_3iiiPii)
        /*005c*/ 	.word	0x00000000


	//----- nvinfo : EIATTR_MIN_STACK_SIZE
	.align		4
.L_15:
        /*0060*/ 	.byte	0x04, 0x12
        /*0062*/ 	.short	(.L_17 - .L_16)
	.align		4
.L_16:
        /*0064*/ 	.word	index@(_Z5cal_3iiiPii)
        /*0068*/ 	.word	0x00000000


	//----- nvinfo : EIATTR_MIN_STACK_SIZE
	.align		4
.L_17:
        /*006c*/ 	.byte	0x04, 0x12
        /*006e*/ 	.short	(.L_19 - .L_18)
	.align		4
.L_18:
        /*0070*/ 	.word	index@(_Z7cal_coliiiPii)
        /*0074*/ 	.word	0x00000000


	//----- nvinfo : EIATTR_MIN_STACK_SIZE
	.align		4
.L_19:
        /*0078*/ 	.byte	0x04, 0x12
        /*007a*/ 	.short	(.L_21 - .L_20)
	.align		4
.L_20:
        /*007c*/ 	.word	index@(_Z7cal_rowiiiPii)
        /*0080*/ 	.word	0x00000000


	//----- nvinfo : EIATTR_MIN_STACK_SIZE
	.align		4
.L_21:
        /*0084*/ 	.byte	0x04, 0x12
        /*0086*/ 	.short	(.L_23 - .L_22)
	.align		4
.L_22:
        /*0088*/ 	.word	index@(_Z5cal_1iiiPii)
        /*008c*/ 	.word	0x00000000
.L_23:


//--------------------- .nv.compat                --------------------------
	.section	.nv.compat,"",@"SHT_CUDA_COMPAT_INFO"
	.align	4
        /*0000*/ 	.byte	0x02, 0x09, 0x00, 0x00, 0x02, 0x02, 0x01, 0x00, 0x02, 0x05, 0x05, 0x00, 0x03, 0x07, 0x01, 0x01
        /*0010*/ 	.byte	0x02, 0x03, 0x00, 0x00, 0x02, 0x06, 0x01, 0x00, 0x04, 0x0b, 0x08, 0x00, 0x09, 0x00, 0x00, 0x00
        /*0020*/ 	.byte	0x00, 0x00, 0x00, 0x00


//--------------------- .nv.info._Z5cal_3iiiPii   --------------------------
	.section	.nv.info._Z5cal_3iiiPii,"",@"SHT_CUDA_INFO"
	.sectionflags	@""
	.align	4


	//----- nvinfo : EIATTR_CUDA_API_VERSION
	.align		4
        /*0000*/ 	.byte	0x04, 0x37
        /*0002*/ 	.short	(.L_25 - .L_24)
.L_24:
        /*0004*/ 	.word	0x00000082


	//----- nvinfo : EIATTR_KPARAM_INFO
	.align		4
.L_25:
        /*0008*/ 	.byte	0x04, 0x17
        /*000a*/ 	.short	(.L_27 - .L_26)
.L_26:
        /*000c*/ 	.word	0x00000000
        /*0010*/ 	.short	0x0004
        /*0012*/ 	.short	0x0018
        /*0014*/ 	.byte	0x00, 0xf0, 0x11, 0x00


	//----- nvinfo : EIATTR_KPARAM_INFO
	.align		4
.L_27:
        /*0018*/ 	.byte	0x04, 0x17
        /*001a*/ 	.short	(.L_29 - .L_28)
.L_28:
        /*001c*/ 	.word	0x00000000
        /*0020*/ 	.short	0x0003
        /*0022*/ 	.short	0x0010
        /*0024*/ 	.byte	0x00, 0xf5, 0x21, 0x00


	//----- nvinfo : EIATTR_KPARAM_INFO
	.align		4
.L_29:
        /*0028*/ 	.byte	0x04, 0x17
        /*002a*/ 	.short	(.L_31 - .L_30)
.L_30:
        /*002c*/ 	.word	0x00000000
        /*0030*/ 	.short	0x0002
        /*0032*/ 	.short	0x0008
        /*0034*/ 	.byte	0x00, 0xf0, 0x11, 0x00


	//----- nvinfo : EIATTR_KPARAM_INFO
	.align		4
.L_31:
        /*0038*/ 	.byte	0x04, 0x17
        /*003a*/ 	.short	(.L_33 - .L_32)
.L_32:
        /*003c*/ 	.word	0x00000000
        /*0040*/ 	.short	0x0001
        /*0042*/ 	.short	0x0004
        /*0044*/ 	.byte	0x00, 0xf0, 0x11, 0x00


	//----- nvinfo : EIATTR_KPARAM_INFO
	.align		4
.L_33:
        /*0048*/ 	.byte	0x04, 0x17
        /*004a*/ 	.short	(.L_35 - .L_34)
.L_34:
        /*004c*/ 	.word	0x00000000
        /*0050*/ 	.short	0x0000
        /*0052*/ 	.short	0x0000
        /*0054*/ 	.byte	0x00, 0xf0, 0x11, 0x00


	//----- nvinfo : EIATTR_SPARSE_MMA_MASK
	.align		4
.L_35:
        /*0058*/ 	.byte	0x03, 0x50
        /*005a*/ 	.short	0x0000


	//----- nvinfo : EIATTR_MAXREG_COUNT
	.align		4
        /*005c*/ 	.byte	0x03, 0x1b
        /*005e*/ 	.short	0x00ff


	//----- nvinfo : EIATTR_NUM_BARRIERS
	.align		4
        /*0060*/ 	.byte	0x02, 0x4c
        /*0062*/ 	.byte	0x01
	.zero		1


	//----- nvinfo : EIATTR_MERCURY_ISA_VERSION
	.align		4
        /*0064*/ 	.byte	0x03, 0x5f
        /*0066*/ 	.short	0x0101


	//----- nvinfo : EIATTR_VRC_CTA_INIT_COUNT
	.align		4
        /*0068*/ 	.byte	0x02, 0x4a
	.zero		1
	.zero		1


	//----- nvinfo : EIATTR_EXIT_INSTR_OFFSETS
	.align		4
        /*006c*/ 	.byte	0x04, 0x1c
        /*006e*/ 	.short	(.L_37 - .L_36)


	//   ....[0]....
.L_36:
        /*0070*/ 	.word	0x00000290


	//   ....[1]....
        /*0074*/ 	.word	0x00000a80


	//----- nvinfo : EIATTR_CBANK_PARAM_SIZE
	.align		4
.L_37:
        /*0078*/ 	.byte	0x03, 0x19
        /*007a*/ 	.short	0x001c


	//----- nvinfo : EIATTR_PARAM_CBANK
	.align		4
        /*007c*/ 	.byte	0x04, 0x0a
        /*007e*/ 	.short	(.L_39 - .L_38)
	.align		4
.L_38:
        /*0080*/ 	.word	index@(.nv.constant0._Z5cal_3iiiPii)
        /*0084*/ 	.short	0x0380
        /*0086*/ 	.short	0x001c


	//----- nvinfo : EIATTR_SW_WAR
	.align		4
.L_39:
        /*0088*/ 	.byte	0x04, 0x36
        /*008a*/ 	.short	(.L_41 - .L_40)
.L_40:
        /*008c*/ 	.word	0x00000008
.L_41:


//--------------------- .nv.info._Z7cal_coliiiPii --------------------------
	.section	.nv.info._Z7cal_coliiiPii,"",@"SHT_CUDA_INFO"
	.sectionflags	@""
	.align	4


	//----- nvinfo : EIATTR_CUDA_API_VERSION
	.align		4
        /*0000*/ 	.byte	0x04, 0x37
        /*0002*/ 	.short	(.L_43 - .L_42)
.L_42:
        /*0004*/ 	.word	0x00000082


	//----- nvinfo : EIATTR_KPARAM_INFO
	.align		4
.L_43:
        /*0008*/ 	.byte	0x04, 0x17
        /*000a*/ 	.short	(.L_45 - .L_44)
.L_44:
        /*000c*/ 	.word	0x00000000
        /*0010*/ 	.short	0x0004
        /*0012*/ 	.short	0x0018
        /*0014*/ 	.byte	0x00, 0xf0, 0x11, 0x00


	//----- nvinfo : EIATTR_KPARAM_INFO
	.align		4
.L_45:
        /*0018*/ 	.byte	0x04, 0x17
        /*001a*/ 	.short	(.L_47 - .L_46)
.L_46:
        /*001c*/ 	.word	0x00000000
        /*0020*/ 	.short	0x0003
        /*0022*/ 	.short	0x0010
        /*0024*/ 	.byte	0x00, 0xf5, 0x21, 0x00


	//----- nvinfo : EIATTR_KPARAM_INFO
	.align		4
.L_47:
        /*0028*/ 	.byte	0x04, 0x17
        /*002a*/ 	.short	(.L_49 - .L_48)
.L_48:
        /*002c*/ 	.word	0x00000000
        /*0030*/ 	.short	0x0002
        /*0032*/ 	.short	0x0008
        /*0034*/ 	.byte	0x00, 0xf0, 0x11, 0x00


	//----- nvinfo : EIATTR_KPARAM_INFO
	.align		4
.L_49:
        /*0038*/ 	.byte	0x04, 0x17
        /*003a*/ 	.short	(.L_51 - .L_50)
.L_50:
        /*003c*/ 	.word	0x00000000
        /*0040*/ 	.short	0x0001
        /*0042*/ 	.short	0x0004
        /*0044*/ 	.byte	0x00, 0xf0, 0x11, 0x00


	//----- nvinfo : EIATTR_KPARAM_INFO
	.align		4
.L_51:
        /*0048*/ 	.byte	0x04, 0x17
        /*004a*/ 	.short	(.L_53 - .L_52)
.L_52:
        /*004c*/ 	.word	0x00000000
        /*0050*/ 	.short	0x0000
        /*0052*/ 	.short	0x0000
        /*0054*/ 	.byte	0x00, 0xf0, 0x11, 0x00


	//----- nvinfo : EIATTR_SPARSE_MMA_MASK
	.align		4
.L_53:
        /*0058*/ 	.byte	0x03, 0x50
        /*005a*/ 	.short	0x0000


	//----- nvinfo : EIATTR_MAXREG_COUNT
	.align		4
        /*005c*/ 	.byte	0x03, 0x1b
        /*005e*/ 	.short	0x00ff


	//----- nvinfo : EIATTR_NUM_BARRIERS
	.align		4
        /*0060*/ 	.byte	0x02, 0x4c
        /*0062*/ 	.byte	0x01
	.zero		1


	//----- nvinfo : EIATTR_MERCURY_ISA_VERSION
	.align		4
        /*0064*/ 	.byte	0x03, 0x5f
        /*0066*/ 	.short	0x0101


	//----- nvinfo : EIATTR_VRC_CTA_INIT_COUNT
	.align		4
        /*0068*/ 	.byte	0x02, 0x4a
	.zero		1
	.zero		1


	//----- nvinfo : EIATTR_EXIT_INSTR_OFFSETS
	.align		4
        /*006c*/ 	.byte	0x04, 0x1c
        /*006e*/ 	.short	(.L_55 - .L_54)


	//   ....[0]....
.L_54:
        /*0070*/ 	.word	0x00000250


	//   ....[1]....
        /*0074*/ 	.word	0x000006a0


	//----- nvinfo : EIATTR_CBANK_PARAM_SIZE
	.align		4
.L_55:
        /*0078*/ 	.byte	0x03, 0x19
        /*007a*/ 	.short	0x001c


	//----- nvinfo : EIATTR_PARAM_CBANK
	.align		4
        /*007c*/ 	.byte	0x04, 0x0a
        /*007e*/ 	.short	(.L_57 - .L_56)
	.align		4
.L_56:
        /*0080*/ 	.word	index@(.nv.constant0._Z7cal_coliiiPii)
        /*0084*/ 	.short	0x0380
        /*0086*/ 	.short	0x001c


	//----- nvinfo : EIATTR_SW_WAR
	.align		4
.L_57:
        /*0088*/ 	.byte	0x04, 0x36
        /*008a*/ 	.short	(.L_59 - .L_58)
.L_58:
        /*008c*/ 	.word	0x00000008
.L_59:


//--------------------- .nv.info._Z7cal_rowiiiPii --------------------------
	.section	.nv.info._Z7cal_rowiiiPii,"",@"SHT_CUDA_INFO"
	.sectionflags	@""
	.align	4


	//----- nvinfo : EIATTR_CUDA_API_VERSION
	.align		4
        /*0000*/ 	.byte	0x04, 0x37
        /*0002*/ 	.short	(.L_61 - .L_60)
.L_60:
        /*0004*/ 	.word	0x00000082


	//----- nvinfo : EIATTR_KPARAM_INFO
	.align		4
.L_61:
        /*0008*/ 	.byte	0x04, 0x17
        /*000a*/ 	.short	(.L_63 - .L_62)
.L_62:
        /*000c*/ 	.word	0x00000000
        /*0010*/ 	.short	0x0004
        /*0012*/ 	.short	0x0018
        /*0014*/ 	.byte	0x00, 0xf0, 0x11, 0x00


	//----- nvinfo : EIATTR_KPARAM_INFO
	.align		4
.L_63:
        /*0018*/ 	.byte	0x04, 0x17
        /*001a*/ 	.short	(.L_65 - .L_64)
.L_64:
        /*001c*/ 	.word	0x00000000
        /*0020*/ 	.short	0x0003
        /*0022*/ 	.short	0x0010
        /*0024*/ 	.byte	0x00, 0xf5, 0x21, 0x00


	//----- nvinfo : EIATTR_KPARAM_INFO
	.align		4
.L_65:
        /*0028*/ 	.byte	0x04, 0x17
        /*002a*/ 	.short	(.L_67 - .L_66)
.L_66:
        /*002c*/ 	.word	0x00000000
        /*0030*/ 	.short	0x0002
        /*0032*/ 	.short	0x0008
        /*0034*/ 	.byte	0x00, 0xf0, 0x11, 0x00


	//----- nvinfo : EIATTR_KPARAM_INFO
	.align		4
.L_67:
        /*0038*/ 	.byte	0x04, 0x17
        /*003a*/ 	.short	(.L_69 - .L_68)
.L_68:
        /*003c*/ 	.word	0x00000000
        /*0040*/ 	.short	0x0001
        /*0042*/ 	.short	0x0004
        /*0044*/ 	.byte	0x00, 0xf0, 0x11, 0x00


	//----- nvinfo : EIATTR_KPARAM_INFO
	.align		4
.L_69:
        /*0048*/ 	.byte	0x04, 0x17
        /*004a*/ 	.short	(.L_71 - .L_70)
.L_70:
        /*004c*/ 	.word	0x00000000
        /*0050*/ 	.short	0x0000
        /*0052*/ 	.short	0x0000
        /*0054*/ 	.byte	0x00, 0xf0, 0x11, 0x00


	//----- nvinfo : EIATTR_SPARSE_MMA_MASK
	.align		4
.L_71:
        /*0058*/ 	.byte	0x03, 0x50
        /*005a*/ 	.short	0x0000


	//----- nvinfo : EIATTR_MAXREG_COUNT
	.align		4
        /*005c*/ 	.byte	0x03, 0x1b
        /*005e*/ 	.short	0x00ff


	//----- nvinfo : EIATTR_NUM_BARRIERS
	.align		4
        /*0060*/ 	.byte	0x02, 0x4c
        /*0062*/ 	.byte	0x01
	.zero		1


	//----- nvinfo : EIATTR_MERCURY_ISA_VERSION
	.align		4
        /*0064*/ 	.byte	0x03, 0x5f
        /*0066*/ 	.short	0x0101


	//----- nvinfo : EIATTR_VRC_CTA_INIT_COUNT
	.align		4
        /*0068*/ 	.byte	0x02, 0x4a
	.zero		1
	.zero		1


	//----- nvinfo : EIATTR_EXIT_INSTR_OFFSETS
	.align		4
        /*006c*/ 	.byte	0x04, 0x1c
        /*006e*/ 	.short	(.L_73 - .L_72)


	//   ....[0]....
.L_72:
        /*0070*/ 	.word	0x00000250


	//   ....[1]....
        /*0074*/ 	.word	0x000006a0


	//----- nvinfo : EIATTR_CBANK_PARAM_SIZE
	.align		4
.L_73:
        /*0078*/ 	.byte	0x03, 0x19
        /*007a*/ 	.short	0x001c


	//----- nvinfo : EIATTR_PARAM_CBANK
	.align		4
        /*007c*/ 	.byte	0x04, 0x0a
        /*007e*/ 	.short	(.L_75 - .L_74)
	.align		4
.L_74:
        /*0080*/ 	.word	index@(.nv.constant0._Z7cal_rowiiiPii)
        /*0084*/ 	.short	0x0380
        /*0086*/ 	.short	0x001c


	//----- nvinfo : EIATTR_SW_WAR
	.align		4
.L_75:
        /*0088*/ 	.byte	0x04, 0x36
        /*008a*/ 	.short	(.L_77 - .L_76)
.L_76:
        /*008c*/ 	.word	0x00000008
.L_77:


//--------------------- .nv.info._Z5cal_1iiiPii   --------------------------
	.section	.nv.info._Z5cal_1iiiPii,"",@"SHT_CUDA_INFO"
	.sectionflags	@""
	.align	4


	//----- nvinfo : EIATTR_CUDA_API_VERSION
	.align		4
        /*0000*/ 	.byte	0x04, 0x37
        /*0002*/ 	.short	(.L_79 - .L_78)
.L_78:
        /*0004*/ 	.word	0x00000082


	//----- nvinfo : EIATTR_KPARAM_INFO
	.align		4
.L_79:
        /*0008*/ 	.byte	0x04, 0x17
        /*000a*/ 	.short	(.L_81 - .L_80)
.L_80:
        /*000c*/ 	.word	0x00000000
        /*0010*/ 	.short	0x0004
        /*0012*/ 	.short	0x0018
        /*0014*/ 	.byte	0x00, 0xf0, 0x11, 0x00


	//----- nvinfo : EIATTR_KPARAM_INFO
	.align		4
.L_81:
        /*0018*/ 	.byte	0x04, 0x17
        /*001a*/ 	.short	(.L_83 - .L_82)
.L_82:
        /*001c*/ 	.word	0x00000000
        /*0020*/ 	.short	0x0003
        /*0022*/ 	.short	0x0010
        /*0024*/ 	.byte	0x00, 0xf5, 0x21, 0x00


	//----- nvinfo : EIATTR_KPARAM_INFO
	.align		4
.L_83:
        /*0028*/ 	.byte	0x04, 0x17
        /*002a*/ 	.short	(.L_85 - .L_84)
.L_84:
        /*002c*/ 	.word	0x00000000
        /*0030*/ 	.short	0x0002
        /*0032*/ 	.short	0x0008
        /*0034*/ 	.byte	0x00, 0xf0, 0x11, 0x00


	//----- nvinfo : EIATTR_KPARAM_INFO
	.align		4
.L_85:
        /*0038*/ 	.byte	0x04, 0x17
        /*003a*/ 	.short	(.L_87 - .L_86)
.L_86:
        /*003c*/ 	.word	0x00000000
        /*0040*/ 	.short	0x0001
        /*0042*/ 	.short	0x0004
        /*0044*/ 	.byte	0x00, 0xf0, 0x11, 0x00


	//----- nvinfo : EIATTR_KPARAM_INFO
	.align		4
.L_87:
        /*0048*/ 	.byte	0x04, 0x17
        /*004a*/ 	.short	(.L_89 - .L_88)
.L_88:
        /*004c*/ 	.word	0x00000000
        /*0050*/ 	.short	0x0000
        /*0052*/ 	.short	0x0000
        /*0054*/ 	.byte	0x00, 0xf0, 0x11, 0x00


	//----- nvinfo : EIATTR_SPARSE_MMA_MASK
	.align		4
.L_89:
        /*0058*/ 	.byte	0x03, 0x50
        /*005a*/ 	.short	0x0000


	//----- nvinfo : EIATTR_MAXREG_COUNT
	.align		4
        /*005c*/ 	.byte	0x03, 0x1b
        /*005e*/ 	.short	0x00ff


	//----- nvinfo : EIATTR_NUM_BARRIERS
	.align		4
        /*0060*/ 	.byte	0x02, 0x4c
        /*0062*/ 	.byte	0x01
	.zero		1


	//----- nvinfo : EIATTR_MERCURY_ISA_VERSION
	.align		4
        /*0064*/ 	.byte	0x03, 0x5f
        /*0066*/ 	.short	0x0101


	//----- nvinfo : EIATTR_VRC_CTA_INIT_COUNT
	.align		4
        /*0068*/ 	.byte	0x02, 0x4a
	.zero		1
	.zero		1


	//----- nvinfo : EIATTR_EXIT_INSTR_OFFSETS
	.align		4
        /*006c*/ 	.byte	0x04, 0x1c
        /*006e*/ 	.short	(.L_91 - .L_90)


	//   ....[0]....
.L_90:
        /*0070*/ 	.word	0x000001c0


	//   ....[1]....
        /*0074*/ 	.word	0x00000650


	//----- nvinfo : EIATTR_CBANK_PARAM_SIZE
	.align		4
.L_91:
        /*0078*/ 	.byte	0x03, 0x19
        /*007a*/ 	.short	0x001c


	//----- nvinfo : EIATTR_PARAM_CBANK
	.align		4
        /*007c*/ 	.byte	0x04, 0x0a
        /*007e*/ 	.short	(.L_93 - .L_92)
	.align		4
.L_92:
        /*0080*/ 	.word	index@(.nv.constant0._Z5cal_1iiiPii)
        /*0084*/ 	.short	0x0380
        /*0086*/ 	.short	0x001c


	//----- nvinfo : EIATTR_SW_WAR
	.align		4
.L_93:
        /*0088*/ 	.byte	0x04, 0x36
        /*008a*/ 	.short	(.L_95 - .L_94)
.L_94:
        /*008c*/ 	.word	0x00000008
.L_95:


//--------------------- .nv.callgraph             --------------------------
	.section	.nv.callgraph,"",@"SHT_CUDA_CALLGRAPH"
	.align	4
	.sectionentsize	8
	.align		4
        /*0000*/ 	.word	0x00000000
	.align		4
        /*0004*/ 	.word	0xffffffff
	.align		4
        /*0008*/ 	.word	0x00000000
	.align		4
        /*000c*/ 	.word	0xfffffffe
	.align		4
        /*0010*/ 	.word	0x00000000
	.align		4
        /*0014*/ 	.word	0xfffffffd
	.align		4
        /*0018*/ 	.word	0x00000000
	.align		4
        /*001c*/ 	.word	0xfffffffc


//--------------------- .text._Z5cal_3iiiPii      --------------------------
	.section	.text._Z5cal_3iiiPii,"ax",@progbits
	.align	128
        .global         _Z5cal_3iiiPii
        .type           _Z5cal_3iiiPii,@function
        .size           _Z5cal_3iiiPii,(.L_x_23 - _Z5cal_3iiiPii)
        .other          _Z5cal_3iiiPii,@"STO_CUDA_ENTRY STV_DEFAULT"
_Z5cal_3iiiPii:
.text._Z5cal_3iiiPii:
[----:B------:R-:W-:Y:S01]  /*0000*/  LDC R1, c[0x0][0x37c] ;  /* 0x0000df00ff017b82 */ /* 0x000fe20000000800 */
[----:B------:R-:W0:Y:S07]  /*0010*/  S2R R12, SR_TID.Y ;  /* 0x00000000000c7919 */ /* 0x000e2e0000002200 */
[----:B------:R-:W1:Y:S01]  /*0020*/  S2UR UR4, SR_CTAID.X ;  /* 0x00000000000479c3 */ /* 0x000e620000002500 */
[----:B------:R-:W2:Y:S01]  /*0030*/  LDCU UR7, c[0x0][0x398] ;  /* 0x00007300ff0777ac */ /* 0x000ea20008000800 */
[----:B------:R-:W3:Y:S06]  /*0040*/  S2R R15, SR_TID.X ;  /* 0x00000000000f7919 */ /* 0x000eec0000002100 */
[----:B------:R-:W1:Y:S08]  /*0050*/  LDC.64 R4, c[0x0][0x380] ;  /* 0x0000e000ff047b82 */ /* 0x000e700000000a00 */
[----:B------:R-:W4:Y:S08]  /*0060*/  S2UR UR6, SR_CTAID.Y ;  /* 0x00000000000679c3 */ /* 0x000f300000002600 */
[----:B------:R-:W4:Y:S08]  /*0070*/  LDC R0, c[0x0][0x388] ;  /* 0x0000e200ff007b82 */ /* 0x000f300000000800 */
[----:B------:R-:W4:Y:S01]  /*0080*/  LDC.64 R2, c[0x0][0x390] ;  /* 0x0000e400ff027b82 */ /* 0x000f220000000a00 */
[----:B-1----:R-:W-:Y:S01]  /*0090*/  VIADD R5, R5, UR4 ;  /* 0x0000000405057c36 */ /* 0x002fe20008000000 */
[----:B------:R-:W1:Y:S01]  /*00a0*/  LDCU.64 UR4, c[0x0][0x358] ;  /* 0x00006b00ff0477ac */ /* 0x000e620008000a00 */
[----:B------:R-:W-:-:S02]  /*00b0*/  IMAD.SHL.U32 R4, R4, 0x20, RZ ;  /* 0x0000002004047824 */ /* 0x000fc400078e00ff */
[--C-:B0-----:R-:W-:Y:S02]  /*00c0*/  IMAD R5, R5, 0x20, R12.reuse ;  /* 0x0000002005057824 */ /* 0x101fe400078e020c */
[C---:B---3--:R-:W-:Y:S02]  /*00d0*/  IMAD.IADD R6, R4.reuse, 0x1, R15 ;  /* 0x0000000104067824 */ /* 0x048fe400078e020f */
[----:B------:R-:W-:Y:S02]  /*00e0*/  IMAD.IADD R9, R4, 0x1, R12 ;  /* 0x0000000104097824 */ /* 0x000fe400078e020c */
[----:B--2---:R-:W-:Y:S02]  /*00f0*/  IMAD R7, R5, UR7, R6 ;  /* 0x0000000705077c24 */ /* 0x004fe4000f8e0206 */
[----:B----4-:R-:W-:-:S04]  /*0100*/  VIADD R0, R0, UR6 ;  /* 0x0000000600007c36 */ /* 0x010fc80008000000 */
[----:B------:R-:W-:-:S04]  /*0110*/  IMAD R10, R0, 0x20, R15 ;  /* 0x00000020000a7824 */ /* 0x000fc800078e020f */
[----:B------:R-:W-:Y:S02]  /*0120*/  IMAD R9, R9, UR7, R10 ;  /* 0x0000000709097c24 */ /* 0x000fe4000f8e020a */
[----:B------:R-:W-:-:S04]  /*0130*/  IMAD.WIDE R6, R7, 0x4, R2 ;  /* 0x0000000407067825 */ /* 0x000fc800078e0202 */
[----:B------:R-:W-:Y:S02]  /*0140*/  IMAD.WIDE R8, R9, 0x4, R2 ;  /* 0x0000000409087825 */ /* 0x000fe400078e0202 */
[----:B-1----:R0:W2:Y:S04]  /*0150*/  LDG.E R6, desc[UR4][R6.64] ;  /* 0x0000000406067981 */ /* 0x0020a8000c1e1900 */
[----:B------:R-:W3:Y:S01]  /*0160*/  LDG.E R8, desc[UR4][R8.64] ;  /* 0x0000000408087981 */ /* 0x000ee2000c1e1900 */
[----:B------:R-:W-:Y:S01]  /*0170*/  IMAD R11, R5, UR7, R10 ;  /* 0x00000007050b7c24 */ /* 0x000fe2000f8e020a */
[----:B------:R-:W1:Y:S03]  /*0180*/  S2R R16, SR_CgaCtaId ;  /* 0x0000000000107919 */ /* 0x000e660000008800 */
[----:B------:R-:W-:Y:S01]  /*0190*/  IMAD.WIDE R2, R11, 0x4, R2 ;  /* 0x000000040b027825 */ /* 0x000fe200078e0202 */
[----:B------:R-:W-:-:S03]  /*01a0*/  MOV R11, 0x400 ;  /* 0x00000400000b7802 */ /* 0x000fc60000000f00 */
[----:B------:R-:W-:Y:S02]  /*01b0*/  IMAD.SHL.U32 R0, R12, 0x80, RZ ;  /* 0x000000800c007824 */ /* 0x000fe400078e00ff */
[----:B------:R-:W-:Y:S01]  /*01c0*/  IMAD.SHL.U32 R15, R15, 0x4, RZ ;  /* 0x000000040f0f7824 */ /* 0x000fe200078e00ff */
[----:B------:R-:W-:Y:S01]  /*01d0*/  VIMNMX R10, PT, PT, R5, R10, !PT ;  /* 0x0000000a050a7248 */ /* 0x000fe20007fe0100 */
[----:B------:R-:W-:Y:S01]  /*01e0*/  VIADD R12, R11, 0x1000 ;  /* 0x000010000b0c7836 */ /* 0x000fe20000000000 */
[----:B------:R4:W5:Y:S02]  /*01f0*/  LDG.E R21, desc[UR4][R2.64] ;  /* 0x0000000402157981 */ /* 0x000964000c1e1900 */
[----:B------:R-:W-:Y:S02]  /*0200*/  ISETP.GE.AND P0, PT, R10, UR7, PT ;  /* 0x000000070a007c0c */ /* 0x000fe4000bf06270 */
[C---:B-1----:R-:W-:Y:S02]  /*0210*/  LEA R13, R16.reuse, R11, 0x18 ;  /* 0x0000000b100d7211 */ /* 0x042fe400078ec0ff */
[----:B------:R-:W-:-:S03]  /*0220*/  LEA R12, R16, R12, 0x18 ;  /* 0x0000000c100c7211 */ /* 0x000fc600078ec0ff */
[----:B------:R-:W-:Y:S01]  /*0230*/  IMAD.IADD R14, R0, 0x1, R13 ;  /* 0x00000001000e7824 */ /* 0x000fe200078e020d */
[----:B0-----:R-:W-:-:S03]  /*0240*/  IADD3 R7, PT, PT, R15, R12, R0 ;  /* 0x0000000c0f077210 */ /* 0x001fc60007ffe000 */
[----:B------:R-:W-:-:S05]  /*0250*/  IMAD.IADD R5, R14, 0x1, R15 ;  /* 0x000000010e057824 */ /* 0x000fca00078e020f */
[----:B--2---:R4:W-:Y:S04]  /*0260*/  STS [R5], R6 ;  /* 0x0000000605007388 */ /* 0x0049e80000000800 */
[----:B---3--:R4:W-:Y:S01]  /*0270*/  STS [R7], R8 ;  /* 0x0000000807007388 */ /* 0x0089e20000000800 */
[----:B------:R-:W-:Y:S06]  /*0280*/  BAR.SYNC.DEFER_BLOCKING 0x0 ;  /* 0x0000000000007b1d */ /* 0x000fec0000010000 */
[----:B------:R-:W-:Y:S05]  /*0290*/  @P0 EXIT ;  /* 0x000000000000094d */ /* 0x000fea0003800000 */
[----:B------:R-:W-:-:S13]  /*02a0*/  ISETP.GE.AND P0, PT, R4, UR7, PT ;  /* 0x0000000704007c0c */ /* 0x000fda000bf06270 */
[----:B------:R-:W-:Y:S05]  /*02b0*/  @P0 BRA `(.L_x_0) ;  /* 0x0000000400ec0947 */ /* 0x000fea0003800000 */
[----:B------:R-:W-:Y:S01]  /*02c0*/  LOP3.LUT R4, RZ, R4, RZ, 0x33, !PT ;  /* 0x00000004ff047212 */ /* 0x000fe200078e33ff */
[----:B------:R-:W-:-:S04]  /*02d0*/  IMAD.MOV.U32 R16, RZ, RZ, RZ ;  /* 0x000000ffff107224 */ /* 0x000fc800078e00ff */
[----:B------:R-:W-:-:S05]  /*02e0*/  VIADD R4, R4, UR7 ;  /* 0x0000000704047c36 */ /* 0x000fca0008000000 */
[C---:B------:R-:W-:Y:S02]  /*02f0*/  ISETP.GE.U32.AND P0, PT, R4.reuse, 0x3, PT ;  /* 0x000000030400780c */ /* 0x040fe40003f06070 */
[----:B----4-:R-:W-:-:S05]  /*0300*/  VIMNMX.U32 R5, PT, PT, R4, 0x1f, PT ;  /* 0x0000001f04057848 */ /* 0x010fca0003fe0000 */
[----:B------:R-:W-:-:S05]  /*0310*/  VIADD R5, R5, 0x1 ;  /* 0x0000000105057836 */ /* 0x000fca0000000000 */
[----:B------:R-:W-:Y:S01]  /*0320*/  LOP3.LUT R17, R5, 0x3, RZ, 0xc0, !PT ;  /* 0x0000000305117812 */ /* 0x000fe200078ec0ff */
[----:B------:R-:W-:Y:S06]  /*0330*/  @!P0 BRA `(.L_x_1) ;  /* 0x0000000400908947 */ /* 0x000fec0003800000 */
[----:B------:R-:W-:Y:S01]  /*0340*/  LOP3.LUT R16, R5, 0x3c, RZ, 0xc0, !PT ;  /* 0x0000003c05107812 */ /* 0x000fe200078ec0ff */
[----:B------:R-:W-:Y:S01]  /*0350*/  VIADD R19, R14, 0x8 ;  /* 0x000000080e137836 */ /* 0x000fe20000000000 */
[----:B------:R-:W-:-:S03]  /*0360*/  IADD3 R14, PT, PT, R15, 0x100, R12 ;  /* 0x000001000f0e7810 */ /* 0x000fc60007ffe00c */
[----:B------:R-:W-:-:S05]  /*0370*/  IMAD.MOV R18, RZ, RZ, -R16 ;  /* 0x000000ffff127224 */ /* 0x000fca00078e0a10 */
[----:B------:R-:W-:-:S13]  /*0380*/  ISETP.GE.AND P0, PT, R18, RZ, PT ;  /* 0x000000ff1200720c */ /* 0x000fda0003f06270 */
[----:B------:R-:W-:Y:S05]  /*0390*/  @P0 BRA `(.L_x_2) ;  /* 0x00000004003c0947 */ /* 0x000fea0003800000 */
[----:B------:R-:W-:Y:S01]  /*03a0*/  IMAD.MOV R4, RZ, RZ, -R18 ;  /* 0x000000ffff047224 */ /* 0x000fe200078e0a12 */
[----:B------:R-:W-:-:S04]  /*03b0*/  PLOP3.LUT P0, PT, PT, PT, PT, 0x80, 0x8 ;  /* 0x000000000008781c */ /* 0x000fc80003f0f070 */
[----:B------:R-:W-:-:S13]  /*03c0*/  ISETP.GT.AND P1, PT, R4, 0xc, PT ;  /* 0x0000000c0400780c */ /* 0x000fda0003f24270 */
[----:B------:R-:W-:Y:S05]  /*03d0*/  @!P1 BRA `(.L_x_3) ;  /* 0x0000000000b89947 */ /* 0x000fea0003800000 */
[----:B------:R-:W-:-:S13]  /*03e0*/  PLOP3.LUT P0, PT, PT, PT, PT, 0x8, 0x80 ;  /* 0x000000000080781c */ /* 0x000fda0003f0e170 */
.L_x_4:
[----:B------:R-:W-:Y:S01]  /*03f0*/  LDS R4, [R14+-0x100] ;  /* 0xffff00000e047984 */ /* 0x000fe20000000800 */
[----:B------:R-:W-:-:S03]  /*0400*/  VIADD R18, R18, 0x10 ;  /* 0x0000001012127836 */ /* 0x000fc60000000000 */
[----:B------:R-:W0:Y:S02]  /*0410*/  LDS.64 R6, [R19+-0x8] ;  /* 0xfffff80013067984 */ /* 0x000e240000000a00 */
[----:B------:R-:W-:Y:S02]  /*0420*/  ISETP.GE.AND P1, PT, R18, -0xc, PT ;  /* 0xfffffff41200780c */ /* 0x000fe40003f26270 */
[----:B------:R-:W1:Y:S04]  /*0430*/  LDS R24, [R14+-0x80] ;  /* 0xffff80000e187984 */ /* 0x000e680000000800 */
[----:B------:R-:W-:Y:S04]  /*0440*/  LDS R27, [R14] ;  /* 0x000000000e1b7984 */ /* 0x000fe80000000800 */
[----:B------:R-:W2:Y:S04]  /*0450*/  LDS.64 R10, [R19] ;  /* 0x00000000130a7984 */ /* 0x000ea80000000a00 */
[----:B------:R-:W3:Y:S04]  /*0460*/  LDS R22, [R14+0x80] ;  /* 0x000080000e167984 */ /* 0x000ee80000000800 */
[----:B------:R-:W-:Y:S04]  /*0470*/  LDS R25, [R14+0x100] ;  /* 0x000100000e197984 */ /* 0x000fe80000000800 */
[----:B------:R-:W4:Y:S04]  /*0480*/  LDS.64 R8, [R19+0x8] ;  /* 0x0000080013087984 */ /* 0x000f280000000a00 */
[----:B------:R-:W4:Y:S04]  /*0490*/  LDS R20, [R14+0x180] ;  /* 0x000180000e147984 */ /* 0x000f280000000800 */
[----:B------:R-:W-:Y:S01]  /*04a0*/  LDS R23, [R14+0x200] ;  /* 0x000200000e177984 */ /* 0x000fe20000000800 */
[----:B0----5:R-:W-:-:S03]  /*04b0*/  VIADDMNMX R6, R4, R6, R21, PT ;  /* 0x0000000604067246 */ /* 0x021fc60003800115 */
[----:B------:R-:W0:Y:S01]  /*04c0*/  LDS.64 R4, [R19+0x10] ;  /* 0x0000100013047984 */ /* 0x000e220000000a00 */
[----:B-1----:R-:W-:-:S03]  /*04d0*/  VIADDMNMX R6, R24, R7, R6, PT ;  /* 0x0000000718067246 */ /* 0x002fc60003800106 */
[----:B------:R-:W1:Y:S04]  /*04e0*/  LDS R24, [R14+0x280] ;  /* 0x000280000e187984 */ /* 0x000e680000000800 */
[----:B------:R-:W-:Y:S01]  /*04f0*/  LDS R21, [R14+0x300] ;  /* 0x000300000e157984 */ /* 0x000fe20000000800 */
[----:B--2---:R-:W-:-:S03]  /*0500*/  VIADDMNMX R10, R27, R10, R6, PT ;  /* 0x0000000a1b0a7246 */ /* 0x004fc60003800106 */
[----:B------:R-:W2:Y:S01]  /*0510*/  LDS.64 R6, [R19+0x18] ;  /* 0x0000180013067984 */ /* 0x000ea20000000a00 */
[----:B---3--:R-:W-:-:S03]  /*0520*/  VIADDMNMX R10, R22, R11, R10, PT ;  /* 0x0000000b160a7246 */ /* 0x008fc6000380010a */
[----:B------:R-:W3:Y:S01]  /*0530*/  LDS R22, [R14+0x380] ;  /* 0x000380000e167984 */ /* 0x000ee20000000800 */
[----:B----4-:R-:W-:-:S03]  /*0540*/  VIADDMNMX R8, R25, R8, R10, PT ;  /* 0x0000000819087246 */ /* 0x010fc6000380010a */
[----:B------:R-:W-:Y:S01]  /*0550*/  LDS R25, [R14+0x400] ;  /* 0x000400000e197984 */ /* 0x000fe20000000800 */
[----:B------:R-:W-:-:S03]  /*0560*/  VIADDMNMX R8, R20, R9, R8, PT ;  /* 0x0000000914087246 */ /* 0x000fc60003800108 */
[----:B------:R-:W4:Y:S04]  /*0570*/  LDS.64 R10, [R19+0x20] ;  /* 0x00002000130a7984 */ /* 0x000f280000000a00 */
[----:B------:R-:W4:Y:S01]  /*0580*/  LDS R20, [R14+0x480] ;  /* 0x000480000e147984 */ /* 0x000f220000000800 */
[----:B0-----:R-:W-:-:S03]  /*0590*/  VIADDMNMX R4, R23, R4, R8, PT ;  /* 0x0000000417047246 */ /* 0x001fc60003800108 */
[----:B------:R-:W-:Y:S01]  /*05a0*/  LDS R23, [R14+0x500] ;  /* 0x000500000e177984 */ /* 0x000fe20000000800 */
[----:B-1----:R-:W-:-:S03]  /*05b0*/  VIADDMNMX R4, R24, R5, R4, PT ;  /* 0x0000000518047246 */ /* 0x002fc60003800104 */
[----:B------:R-:W0:Y:S04]  /*05c0*/  LDS.64 R8, [R19+0x28] ;  /* 0x0000280013087984 */ /* 0x000e280000000a00 */
[----:B------:R-:W1:Y:S01]  /*05d0*/  LDS R24, [R14+0x580] ;  /* 0x000580000e187984 */ /* 0x000e620000000800 */
[----:B--2---:R-:W-:-:S03]  /*05e0*/  VIADDMNMX R26, R21, R6, R4, PT ;  /* 0x00000006151a7246 */ /* 0x004fc60003800104 */
[----:B------:R-:W-:Y:S01]  /*05f0*/  LDS R21, [R14+0x600] ;  /* 0x000600000e157984 */ /* 0x000fe20000000800 */
[----:B---3--:R-:W-:-:S03]  /*0600*/  VIADDMNMX R7, R22, R7, R26, PT ;  /* 0x0000000716077246 */ /* 0x008fc6000380011a */
[----:B------:R2:W3:Y:S04]  /*0610*/  LDS.64 R4, [R19+0x30] ;  /* 0x0000300013047984 */ /* 0x0004e80000000a00 */
[----:B------:R4:W3:Y:S01]  /*0620*/  LDS R6, [R14+0x680] ;  /* 0x000680000e067984 */ /* 0x0008e20000000800 */
[----:B--2---:R-:W-:Y:S01]  /*0630*/  VIADD R19, R19, 0x40 ;  /* 0x0000004013137836 */ /* 0x004fe20000000000 */
[----:B----4-:R-:W-:Y:S01]  /*0640*/  VIADDMNMX R7, R25, R10, R7, PT ;  /* 0x0000000a19077246 */ /* 0x010fe20003800107 */
[----:B------:R-:W-:-:S03]  /*0650*/  VIADD R14, R14, 0x800 ;  /* 0x000008000e0e7836 */ /* 0x000fc60000000000 */
[----:B------:R-:W-:-:S04]  /*0660*/  VIADDMNMX R7, R20, R11, R7, PT ;  /* 0x0000000b14077246 */ /* 0x000fc80003800107 */
[----:B0-----:R-:W-:-:S04]  /*0670*/  VIADDMNMX R7, R23, R8, R7, PT ;  /* 0x0000000817077246 */ /* 0x001fc80003800107 */
[----:B-1----:R-:W-:-:S04]  /*0680*/  VIADDMNMX R7, R24, R9, R7, PT ;  /* 0x0000000918077246 */ /* 0x002fc80003800107 */
[----:B---3--:R-:W-:-:S04]  /*0690*/  VIADDMNMX R21, R21, R4, R7, PT ;  /* 0x0000000415157246 */ /* 0x008fc80003800107 */
[----:B------:R-:W-:Y:S01]  /*06a0*/  VIADDMNMX R21, R6, R5, R21, PT ;  /* 0x0000000506157246 */ /* 0x000fe20003800115 */
[----:B------:R-:W-:Y:S06]  /*06b0*/  @!P1 BRA `(.L_x_4) ;  /* 0xfffffffc004c9947 */ /* 0x000fec000383ffff */
.L_x_3:
[----:B------:R-:W-:-:S05]  /*06c0*/  IMAD.MOV R4, RZ, RZ, -R18 ;  /* 0x000000ffff047224 */ /* 0x000fca00078e0a12 */
[----:B------:R-:W-:-:S13]  /*06d0*/  ISETP.GT.AND P1, PT, R4, 0x4, PT ;  /* 0x000000040400780c */ /* 0x000fda0003f24270 */
[----:B------:R-:W-:Y:S05]  /*06e0*/  @!P1 BRA `(.L_x_5) ;  /* 0x0000000000609947 */ /* 0x000fea0003800000 */
[----:B------:R-:W-:Y:S01]  /*06f0*/  LDS R20, [R14+-0x100] ;  /* 0xffff00000e147984 */ /* 0x000fe20000000800 */
[----:B------:R-:W-:Y:S01]  /*0700*/  PLOP3.LUT P0, PT, PT, PT, PT, 0x8, 0x80 ;  /* 0x000000000080781c */ /* 0x000fe20003f0e170 */
[----:B------:R-:W-:Y:S02]  /*0710*/  VIADD R18, R18, 0x8 ;  /* 0x0000000812127836 */ /* 0x000fe40000000000 */
[----:B------:R-:W0:Y:S04]  /*0720*/  LDS.64 R4, [R19+-0x8] ;  /* 0xfffff80013047984 */ /* 0x000e280000000a00 */
        /* <DEDUP_REMOVED lines=9> */
[----:B------:R0:W4:Y:S01]  /*07c0*/  LDS.64 R20, [R19+0x10] ;  /* 0x0000100013147984 */ /* 0x0001220000000a00 */
[----:B-1----:R-:W-:-:S03]  /*07d0*/  VIADDMNMX R5, R26, R5, R24, PT ;  /* 0x000000051a057246 */ /* 0x002fc60003800118 */
[----:B------:R1:W4:Y:S01]  /*07e0*/  LDS R4, [R14+0x280] ;  /* 0x000280000e047984 */ /* 0x0003220000000800 */
[----:B0-----:R-:W-:Y:S01]  /*07f0*/  VIADD R19, R19, 0x20 ;  /* 0x0000002013137836 */ /* 0x001fe20000000000 */
[----:B--2---:R-:W-:Y:S01]  /*0800*/  VIADDMNMX R5, R23, R8, R5, PT ;  /* 0x0000000817057246 */ /* 0x004fe20003800105 */
[----:B-1----:R-:W-:-:S03]  /*0810*/  VIADD R14, R14, 0x400 ;  /* 0x000004000e0e7836 */ /* 0x002fc60000000000 */
[----:B---3--:R-:W-:-:S04]  /*0820*/  VIADDMNMX R5, R22, R9, R5, PT ;  /* 0x0000000916057246 */ /* 0x008fc80003800105 */
[----:B----4-:R-:W-:-:S04]  /*0830*/  VIADDMNMX R5, R11, R6, R5, PT ;  /* 0x000000060b057246 */ /* 0x010fc80003800105 */
[----:B------:R-:W-:-:S04]  /*0840*/  VIADDMNMX R5, R10, R7, R5, PT ;  /* 0x000000070a057246 */ /* 0x000fc80003800105 */
[----:B------:R-:W-:-:S04]  /*0850*/  VIADDMNMX R5, R25, R20, R5, PT ;  /* 0x0000001419057246 */ /* 0x000fc80003800105 */
[----:B------:R-:W-:-:S07]  /*0860*/  VIADDMNMX R21, R4, R21, R5, PT ;  /* 0x0000001504157246 */ /* 0x000fce0003800105 */
.L_x_5:
[----:B------:R-:W-:-:S13]  /*0870*/  ISETP.NE.OR P0, PT, R18, RZ, P0 ;  /* 0x000000ff1200720c */ /* 0x000fda0000705670 */
[----:B------:R-:W-:Y:S05]  /*0880*/  @!P0 BRA `(.L_x_1) ;  /* 0x00000000003c8947 */ /* 0x000fea0003800000 */
.L_x_2:
[----:B------:R-:W-:Y:S01]  /*0890*/  LDS R8, [R14+-0x100] ;  /* 0xffff00000e087984 */ /* 0x000fe20000000800 */
[----:B------:R-:W-:-:S03]  /*08a0*/  VIADD R18, R18, 0x4 ;  /* 0x0000000412127836 */ /* 0x000fc60000000000 */
[----:B------:R-:W0:Y:S02]  /*08b0*/  LDS.64 R6, [R19+-0x8] ;  /* 0xfffff80013067984 */ /* 0x000e240000000a00 */
[----:B------:R-:W-:Y:S02]  /*08c0*/  ISETP.NE.AND P0, PT, R18, RZ, PT ;  /* 0x000000ff1200720c */ /* 0x000fe40003f05270 */
[----:B------:R-:W1:Y:S04]  /*08d0*/  LDS R9, [R14+-0x80] ;  /* 0xffff80000e097984 */ /* 0x000e680000000800 */
[----:B------:R-:W-:Y:S04]  /*08e0*/  LDS R10, [R14] ;  /* 0x000000000e0a7984 */ /* 0x000fe80000000800 */
[----:B------:R2:W3:Y:S04]  /*08f0*/  LDS.64 R4, [R19] ;  /* 0x0000000013047984 */ /* 0x0004e80000000a00 */
[----:B------:R4:W3:Y:S01]  /*0900*/  LDS R11, [R14+0x80] ;  /* 0x000080000e0b7984 */ /* 0x0008e20000000800 */
[----:B--2---:R-:W-:-:S02]  /*0910*/  VIADD R19, R19, 0x10 ;  /* 0x0000001013137836 */ /* 0x004fc40000000000 */
[----:B----4-:R-:W-:Y:S01]  /*0920*/  VIADD R14, R14, 0x200 ;  /* 0x000002000e0e7836 */ /* 0x010fe20000000000 */
[----:B0----5:R-:W-:-:S04]  /*0930*/  VIADDMNMX R6, R8, R6, R21, PT ;  /* 0x0000000608067246 */ /* 0x021fc80003800115 */
[----:B-1----:R-:W-:-:S04]  /*0940*/  VIADDMNMX R7, R9, R7, R6, PT ;  /* 0x0000000709077246 */ /* 0x002fc80003800106 */
[----:B---3--:R-:W-:-:S04]  /*0950*/  VIADDMNMX R4, R10, R4, R7, PT ;  /* 0x000000040a047246 */ /* 0x008fc80003800107 */
[----:B------:R-:W-:Y:S01]  /*0960*/  VIADDMNMX R21, R11, R5, R4, PT ;  /* 0x000000050b157246 */ /* 0x000fe20003800104 */
[----:B------:R-:W-:Y:S06]  /*0970*/  @P0 BRA `(.L_x_2) ;  /* 0xfffffffc00c40947 */ /* 0x000fec000383ffff */
.L_x_1:
[----:B------:R-:W-:-:S13]  /*0980*/  ISETP.NE.AND P0, PT, R17, RZ, PT ;  /* 0x000000ff1100720c */ /* 0x000fda0003f05270 */
[----:B------:R-:W-:Y:S05]  /*0990*/  @!P0 BRA `(.L_x_0) ;  /* 0x0000000000348947 */ /* 0x000fea0003800000 */
[C---:B------:R-:W-:Y:S02]  /*09a0*/  IMAD R15, R16.reuse, 0x80, R15 ;  /* 0x00000080100f7824 */ /* 0x040fe400078e020f */
[----:B------:R-:W-:Y:S02]  /*09b0*/  IMAD R0, R16, 0x4, R0 ;  /* 0x0000000410007824 */ /* 0x000fe400078e0200 */
[----:B------:R-:W-:Y:S02]  /*09c0*/  IMAD.MOV R17, RZ, RZ, -R17 ;  /* 0x000000ffff117224 */ /* 0x000fe400078e0a11 */
[----:B------:R-:W-:Y:S02]  /*09d0*/  IMAD.IADD R12, R12, 0x1, R15 ;  /* 0x000000010c0c7824 */ /* 0x000fe400078e020f */
[----:B------:R-:W-:-:S07]  /*09e0*/  IMAD.IADD R0, R13, 0x1, R0 ;  /* 0x000000010d007824 */ /* 0x000fce00078e0200 */
.L_x_6:
[----:B------:R0:W-:Y:S01]  /*09f0*/  LDS R4, [R0] ;  /* 0x0000000000047984 */ /* 0x0001e20000000800 */
[----:B------:R-:W-:-:S03]  /*0a00*/  VIADD R17, R17, 0x1 ;  /* 0x0000000111117836 */ /* 0x000fc60000000000 */
[----:B------:R1:W2:Y:S02]  /*0a10*/  LDS R5, [R12] ;  /* 0x000000000c057984 */ /* 0x0002a40000000800 */
[----:B------:R-:W-:Y:S01]  /*0a20*/  ISETP.NE.AND P0, PT, R17, RZ, PT ;  /* 0x000000ff1100720c */ /* 0x000fe20003f05270 */
[----:B0-----:R-:W-:Y:S02]  /*0a30*/  VIADD R0, R0, 0x4 ;  /* 0x0000000400007836 */ /* 0x001fe40000000000 */
[----:B-1----:R-:W-:Y:S01]  /*0a40*/  VIADD R12, R12, 0x80 ;  /* 0x000000800c0c7836 */ /* 0x002fe20000000000 */
[----:B--2--5:R-:W-:-:S09]  /*0a50*/  VIADDMNMX R21, R5, R4, R21, PT ;  /* 0x0000000405157246 */ /* 0x024fd20003800115 */
[----:B------:R-:W-:Y:S05]  /*0a60*/  @P0 BRA `(.L_x_6) ;  /* 0xfffffffc00e00947 */ /* 0x000fea000383ffff */
.L_x_0:
[----:B-----5:R-:W-:Y:S01]  /*0a70*/  STG.E desc[UR4][R2.64], R21 ;  /* 0x0000001502007986 */ /* 0x020fe2000c101904 */
[----:B------:R-:W-:Y:S05]  /*0a80*/  EXIT ;  /* 0x000000000000794d */ /* 0x000fea0003800000 */
.L_x_7:
[----:B------:R-:W-:-:S00]  /*0a90*/  BRA `(.L_x_7) ;  /* 0xfffffffc00fc7947 */ /* 0x000fc0000383ffff */
[----:B------:R-:W-:-:S00]  /*0aa0*/  NOP ;  /* 0x0000000000007918 */ /* 0x000fc00000000000 */
        /* <DEDUP_REMOVED lines=13> */
.L_x_23:


//--------------------- .text._Z7cal_coliiiPii    --------------------------
	.section	.text._Z7cal_coliiiPii,"ax",@progbits
	.align	128
        .global         _Z7cal_coliiiPii
        .type           _Z7cal_coliiiPii,@function
        .size           _Z7cal_coliiiPii,(.L_x_24 - _Z7cal_coliiiPii)
        .other          _Z7cal_coliiiPii,@"STO_CUDA_ENTRY STV_DEFAULT"
_Z7cal_coliiiPii:
.text._Z7cal_coliiiPii:
[----:B------:R-:W-:Y:S01]  /*0000*/  LDC R1, c[0x0][0x37c] ;  /* 0x0000df00ff017b82 */ /* 0x000fe20000000800 */
[----:B------:R-:W0:Y:S07]  /*0010*/  S2R R7, SR_TID.Y ;  /* 0x0000000000077919 */ /* 0x000e2e0000002200 */
[----:B------:R-:W1:Y:S01]  /*0020*/  S2UR UR6, SR_CTAID.X ;  /* 0x00000000000679c3 */ /* 0x000e620000002500 */
[----:B------:R-:W2:Y:S01]  /*0030*/  LDCU UR8, c[0x0][0x398] ;  /* 0x00007300ff0877ac */ /* 0x000ea20008000800 */
[----:B------:R-:W3:Y:S01]  /*0040*/  S2R R17, SR_TID.X ;  /* 0x0000000000117919 */ /* 0x000ee20000002100 */
[----:B------:R-:W4:Y:S05]  /*0050*/  LDCU.64 UR4, c[0x0][0x358] ;  /* 0x00006b00ff0477ac */ /* 0x000f2a0008000a00 */
[----:B------:R-:W1:Y:S08]  /*0060*/  LDC.64 R12, c[0x0][0x380] ;  /* 0x0000e000ff0c7b82 */ /* 0x000e700000000a00 */
[----:B------:R-:W5:Y:S08]  /*0070*/  S2UR UR7, SR_CTAID.Y ;  /* 0x00000000000779c3 */ /* 0x000f700000002600 */
[----:B------:R-:W5:Y:S08]  /*0080*/  LDC R2, c[0x0][0x388] ;  /* 0x0000e200ff027b82 */ /* 0x000f700000000800 */
[----:B------:R-:W4:Y:S01]  /*0090*/  LDC.64 R8, c[0x0][0x390] ;  /* 0x0000e400ff087b82 */ /* 0x000f220000000a00 */
[----:B-1----:R-:W-:-:S02]  /*00a0*/  VIADD R0, R13, UR6 ;  /* 0x000000060d007c36 */ /* 0x002fc40008000000 */
[----:B------:R-:W-:-:S03]  /*00b0*/  IMAD.SHL.U32 R12, R12, 0x20, RZ ;  /* 0x000000200c0c7824 */ /* 0x000fc600078e00ff */
[----:B0-----:R-:W-:Y:S01]  /*00c0*/  LEA R6, R0, R7, 0x5 ;  /* 0x0000000700067211 */ /* 0x001fe200078e28ff */
[----:B------:R-:W-:Y:S02]  /*00d0*/  IMAD.IADD R0, R12, 0x1, R7 ;  /* 0x000000010c007824 */ /* 0x000fe400078e0207 */
[----:B-----5:R-:W-:-:S04]  /*00e0*/  VIADD R2, R2, UR7 ;  /* 0x0000000702027c36 */ /* 0x020fc80008000000 */
[----:B---3--:R-:W-:-:S04]  /*00f0*/  IMAD R11, R2, 0x20, R17 ;  /* 0x00000020020b7824 */ /* 0x008fc800078e0211 */
[--C-:B--2---:R-:W-:Y:S02]  /*0100*/  IMAD R3, R6, UR8, R11.reuse ;  /* 0x0000000806037c24 */ /* 0x104fe4000f8e020b */
[----:B------:R-:W-:Y:S02]  /*0110*/  IMAD R5, R0, UR8, R11 ;  /* 0x0000000800057c24 */ /* 0x000fe4000f8e020b */
[----:B----4-:R-:W-:-:S04]  /*0120*/  IMAD.WIDE R2, R3, 0x4, R8 ;  /* 0x0000000403027825 */ /* 0x010fc800078e0208 */
[----:B------:R-:W-:Y:S01]  /*0130*/  IMAD.WIDE R8, R5, 0x4, R8 ;  /* 0x0000000405087825 */ /* 0x000fe200078e0208 */
[----:B------:R-:W2:Y:S05]  /*0140*/  LDG.E R13, desc[UR4][R2.64] ;  /* 0x00000004020d7981 */ /* 0x000eaa000c1e1900 */
[----:B------:R0:W3:Y:S01]  /*0150*/  LDG.E R8, desc[UR4][R8.64] ;  /* 0x0000000408087981 */ /* 0x0000e2000c1e1900 */
[----:B------:R-:W-:Y:S01]  /*0160*/  MOV R4, 0x400 ;  /* 0x0000040000047802 */ /* 0x000fe20000000f00 */
[----:B------:R-:W-:Y:S01]  /*0170*/  IMAD.SHL.U32 R0, R7, 0x80, RZ ;  /* 0x0000008007007824 */ /* 0x000fe200078e00ff */
[----:B------:R-:W-:Y:S01]  /*0180*/  VIMNMX R11, PT, PT, R6, R11, !PT ;  /* 0x0000000b060b7248 */ /* 0x000fe20007fe0100 */
[----:B------:R-:W1:Y:S01]  /*0190*/  S2R R15, SR_CgaCtaId ;  /* 0x00000000000f7919 */ /* 0x000e620000008800 */
[----:B------:R-:W-:-:S02]  /*01a0*/  IMAD.SHL.U32 R7, R17, 0x4, RZ ;  /* 0x0000000411077824 */ /* 0x000fc400078e00ff */
[----:B------:R-:W-:Y:S02]  /*01b0*/  ISETP.GE.AND P0, PT, R11, UR8, PT ;  /* 0x000000080b007c0c */ /* 0x000fe4000bf06270 */
[----:B-1----:R-:W-:Y:S02]  /*01c0*/  LEA R5, R15, R4, 0x18 ;  /* 0x000000040f057211 */ /* 0x002fe400078ec0ff */
[----:B------:R-:W-:-:S03]  /*01d0*/  IADD3 R4, PT, PT, R4, 0x1000, RZ ;  /* 0x0000100004047810 */ /* 0x000fc60007ffe0ff */
[----:B------:R-:W-:Y:S01]  /*01e0*/  IMAD.IADD R10, R0, 0x1, R5 ;  /* 0x00000001000a7824 */ /* 0x000fe200078e0205 */
[----:B------:R-:W-:-:S03]  /*01f0*/  LEA R4, R15, R4, 0x18 ;  /* 0x000000040f047211 */ /* 0x000fc600078ec0ff */
[----:B------:R-:W-:Y:S01]  /*0200*/  IMAD.IADD R6, R10, 0x1, R7 ;  /* 0x000000010a067824 */ /* 0x000fe200078e0207 */
[----:B0-----:R-:W-:-:S04]  /*0210*/  IADD3 R9, PT, PT, R7, R4, R0 ;  /* 0x0000000407097210 */ /* 0x001fc80007ffe000 */
[----:B--2---:R0:W-:Y:S04]  /*0220*/  STS [R6], R13 ;  /* 0x0000000d06007388 */ /* 0x0041e80000000800 */
[----:B---3--:R0:W-:Y:S01]  /*0230*/  STS [R9], R8 ;  /* 0x0000000809007388 */ /* 0x0081e20000000800 */
[----:B------:R-:W-:Y:S06]  /*0240*/  BAR.SYNC.DEFER_BLOCKING 0x0 ;  /* 0x0000000000007b1d */ /* 0x000fec0000010000 */
[----:B------:R-:W-:Y:S05]  /*0250*/  @P0 EXIT ;  /* 0x000000000000094d */ /* 0x000fea0003800000 */
[----:B------:R-:W-:-:S13]  /*0260*/  ISETP.GE.AND P0, PT, R12, UR8, PT ;  /* 0x000000080c007c0c */ /* 0x000fda000bf06270 */
[----:B------:R-:W-:Y:S05]  /*0270*/  @P0 BRA `(.L_x_8) ;  /* 0x0000000400000947 */ /* 0x000fea0003800000 */
[----:B------:R-:W-:Y:S01]  /*0280*/  LOP3.LUT R12, RZ, R12, RZ, 0x33, !PT ;  /* 0x0000000cff0c7212 */ /* 0x000fe200078e33ff */
[----:B0-----:R-:W-:-:S03]  /*0290*/  IMAD.MOV.U32 R9, RZ, RZ, RZ ;  /* 0x000000ffff097224 */ /* 0x001fc600078e00ff */
[----:B------:R-:W-:-:S04]  /*02a0*/  IADD3 R12, PT, PT, R12, UR8, RZ ;  /* 0x000000080c0c7c10 */ /* 0x000fc8000fffe0ff */
[C---:B------:R-:W-:Y:S02]  /*02b0*/  ISETP.GE.U32.AND P1, PT, R12.reuse, 0x3, PT ;  /* 0x000000030c00780c */ /* 0x040fe40003f26070 */
[----:B------:R-:W-:-:S05]  /*02c0*/  VIMNMX.U32 R8, PT, PT, R12, 0x1f, PT ;  /* 0x0000001f0c087848 */ /* 0x000fca0003fe0000 */
[----:B------:R-:W-:-:S05]  /*02d0*/  VIADD R11, R8, 0x1 ;  /* 0x00000001080b7836 */ /* 0x000fca0000000000 */
[----:B------:R-:W-:-:S04]  /*02e0*/  LOP3.LUT R8, R11, 0x3, RZ, 0xc0, !PT ;  /* 0x000000030b087812 */ /* 0x000fc800078ec0ff */
[----:B------:R-:W-:Y:S01]  /*02f0*/  ISETP.NE.AND P0, PT, R8, RZ, PT ;  /* 0x000000ff0800720c */ /* 0x000fe20003f05270 */
[----:B------:R-:W-:-:S12]  /*0300*/  @!P1 BRA `(.L_x_9) ;  /* 0x0000000000949947 */ /* 0x000fd80003800000 */
[----:B------:R-:W-:Y:S01]  /*0310*/  LOP3.LUT R9, R11, 0x3c, RZ, 0xc0, !PT ;  /* 0x0000003c0b097812 */ /* 0x000fe200078ec0ff */
[----:B------:R-:W-:Y:S01]  /*0320*/  VIADD R11, R10, 0x8 ;  /* 0x000000080a0b7836 */ /* 0x000fe20000000000 */
[----:B------:R-:W-:Y:S02]  /*0330*/  IADD3 R12, PT, PT, R7, 0x100, R4 ;  /* 0x00000100070c7810 */ /* 0x000fe40007ffe004 */
[----:B------:R-:W-:-:S07]  /*0340*/  IADD3 R10, PT, PT, -R9, RZ, RZ ;  /* 0x000000ff090a7210 */ /* 0x000fce0007ffe1ff */
.L_x_10:
[----:B------:R-:W-:Y:S01]  /*0350*/  LDS R13, [R11+-0x8] ;  /* 0xfffff8000b0d7984 */ /* 0x000fe20000000800 */
[----:B------:R-:W-:-:S03]  /*0360*/  VIADD R10, R10, 0x4 ;  /* 0x000000040a0a7836 */ /* 0x000fc60000000000 */
[----:B------:R-:W0:Y:S04]  /*0370*/  LDS R14, [R12+-0x100] ;  /* 0xffff00000c0e7984 */ /* 0x000e280000000800 */
[----:B------:R-:W1:Y:S01]  /*0380*/  LDS R15, [R6] ;  /* 0x00000000060f7984 */ /* 0x000e620000000800 */
[----:B0-----:R-:W-:-:S05]  /*0390*/  IMAD.IADD R16, R13, 0x1, R14 ;  /* 0x000000010d107824 */ /* 0x001fca00078e020e */
[----:B-1----:R-:W-:-:S13]  /*03a0*/  ISETP.GE.AND P1, PT, R16, R15, PT ;  /* 0x0000000f1000720c */ /* 0x002fda0003f26270 */
[----:B------:R-:W-:Y:S01]  /*03b0*/  @!P1 STS [R6], R16 ;  /* 0x0000001006009388 */ /* 0x000fe20000000800 */
[----:B------:R-:W-:Y:S06]  /*03c0*/  BAR.SYNC.DEFER_BLOCKING 0x0 ;  /* 0x0000000000007b1d */ /* 0x000fec0000010000 */
[----:B------:R-:W-:Y:S04]  /*03d0*/  LDS R13, [R11+-0x4] ;  /* 0xfffffc000b0d7984 */ /* 0x000fe80000000800 */
[----:B------:R-:W0:Y:S04]  /*03e0*/  LDS R14, [R12+-0x80] ;  /* 0xffff80000c0e7984 */ /* 0x000e280000000800 */
[----:B------:R-:W1:Y:S01]  /*03f0*/  LDS R15, [R6] ;  /* 0x00000000060f7984 */ /* 0x000e620000000800 */
[----:B0-----:R-:W-:-:S05]  /*0400*/  IMAD.IADD R17, R13, 0x1, R14 ;  /* 0x000000010d117824 */ /* 0x001fca00078e020e */
[----:B-1----:R-:W-:-:S13]  /*0410*/  ISETP.GE.AND P1, PT, R17, R15, PT ;  /* 0x0000000f1100720c */ /* 0x002fda0003f26270 */
[----:B------:R-:W-:Y:S01]  /*0420*/  @!P1 STS [R6], R17 ;  /* 0x0000001106009388 */ /* 0x000fe20000000800 */
[----:B------:R-:W-:Y:S06]  /*0430*/  BAR.SYNC.DEFER_BLOCKING 0x0 ;  /* 0x0000000000007b1d */ /* 0x000fec0000010000 */
[----:B------:R-:W-:Y:S04]  /*0440*/  LDS R13, [R11] ;  /* 0x000000000b0d7984 */ /* 0x000fe80000000800 */
[----:B------:R-:W0:Y:S04]  /*0450*/  LDS R14, [R12] ;  /* 0x000000000c0e7984 */ /* 0x000e280000000800 */
[----:B------:R-:W1:Y:S01]  /*0460*/  LDS R15, [R6] ;  /* 0x00000000060f7984 */ /* 0x000e620000000800 */
[----:B0-----:R-:W-:-:S04]  /*0470*/  IADD3 R16, PT, PT, R13, R14, RZ ;  /* 0x0000000e0d107210 */ /* 0x001fc80007ffe0ff */
[----:B-1----:R-:W-:-:S13]  /*0480*/  ISETP.GE.AND P1, PT, R16, R15, PT ;  /* 0x0000000f1000720c */ /* 0x002fda0003f26270 */
[----:B------:R-:W-:Y:S01]  /*0490*/  @!P1 STS [R6], R16 ;  /* 0x0000001006009388 */ /* 0x000fe20000000800 */
[----:B------:R-:W-:Y:S06]  /*04a0*/  BAR.SYNC.DEFER_BLOCKING 0x0 ;  /* 0x0000000000007b1d */ /* 0x000fec0000010000 */
[----:B------:R0:W-:Y:S04]  /*04b0*/  LDS R13, [R11+0x4] ;  /* 0x000004000b0d7984 */ /* 0x0001e80000000800 */
[----:B------:R1:W2:Y:S04]  /*04c0*/  LDS R14, [R12+0x80] ;  /* 0x000080000c0e7984 */ /* 0x0002a80000000800 */
[----:B------:R-:W3:Y:S01]  /*04d0*/  LDS R15, [R6] ;  /* 0x00000000060f7984 */ /* 0x000ee20000000800 */
[----:B0-----:R-:W-:Y:S01]  /*04e0*/  IADD3 R11, PT, PT, R11, 0x10, RZ ;  /* 0x000000100b0b7810 */ /* 0x001fe20007ffe0ff */
[----:B-1----:R-:W-:-:S02]  /*04f0*/  VIADD R12, R12, 0x200 ;  /* 0x000002000c0c7836 */ /* 0x002fc40000000000 */
[----:B--2---:R-:W-:-:S05]  /*0500*/  IMAD.IADD R13, R13, 0x1, R14 ;  /* 0x000000010d0d7824 */ /* 0x004fca00078e020e */
[----:B---3--:R-:W-:-:S13]  /*0510*/  ISETP.GE.AND P1, PT, R13, R15, PT ;  /* 0x0000000f0d00720c */ /* 0x008fda0003f26270 */
[----:B------:R0:W-:Y:S01]  /*0520*/  @!P1 STS [R6], R13 ;  /* 0x0000000d06009388 */ /* 0x0001e20000000800 */
[----:B------:R-:W-:Y:S01]  /*0530*/  BAR.SYNC.DEFER_BLOCKING 0x0 ;  /* 0x0000000000007b1d */ /* 0x000fe20000010000 */
[----:B------:R-:W-:-:S13]  /*0540*/  ISETP.NE.AND P1, PT, R10, RZ, PT ;  /* 0x000000ff0a00720c */ /* 0x000fda0003f25270 */
[----:B0-----:R-:W-:Y:S05]  /*0550*/  @P1 BRA `(.L_x_10) ;  /* 0xfffffffc007c1947 */ /* 0x001fea000383ffff */
.L_x_9:
[----:B------:R-:W-:Y:S05]  /*0560*/  @!P0 BRA `(.L_x_8) ;  /* 0x0000000000448947 */ /* 0x000fea0003800000 */
[C---:B------:R-:W-:Y:S01]  /*0570*/  IMAD R7, R9.reuse, 0x80, R7 ;  /* 0x0000008009077824 */ /* 0x040fe200078e0207 */
[----:B------:R-:W-:Y:S01]  /*0580*/  LEA R0, R9, R0, 0x2 ;  /* 0x0000000009007211 */ /* 0x000fe200078e10ff */
[----:B------:R-:W-:Y:S02]  /*0590*/  IMAD.MOV R8, RZ, RZ, -R8 ;  /* 0x000000ffff087224 */ /* 0x000fe400078e0a08 */
[----:B------:R-:W-:Y:S01]  /*05a0*/  IMAD.IADD R4, R4, 0x1, R7 ;  /* 0x0000000104047824 */ /* 0x000fe200078e0207 */
[----:B------:R-:W-:-:S07]  /*05b0*/  IADD3 R0, PT, PT, R5, R0, RZ ;  /* 0x0000000005007210 */ /* 0x000fce0007ffe0ff */
.L_x_11:
[----:B------:R0:W-:Y:S01]  /*05c0*/  LDS R5, [R0] ;  /* 0x0000000000057984 */ /* 0x0001e20000000800 */
[----:B------:R-:W-:-:S03]  /*05d0*/  VIADD R8, R8, 0x1 ;  /* 0x0000000108087836 */ /* 0x000fc60000000000 */
[----:B------:R1:W2:Y:S04]  /*05e0*/  LDS R10, [R4] ;  /* 0x00000000040a7984 */ /* 0x0002a80000000800 */
[----:B------:R-:W3:Y:S01]  /*05f0*/  LDS R7, [R6] ;  /* 0x0000000006077984 */ /* 0x000ee20000000800 */
[----:B0-----:R-:W-:Y:S01]  /*0600*/  IADD3 R0, PT, PT, R0, 0x4, RZ ;  /* 0x0000000400007810 */ /* 0x001fe20007ffe0ff */
[----:B-1----:R-:W-:Y:S02]  /*0610*/  VIADD R4, R4, 0x80 ;  /* 0x0000008004047836 */ /* 0x002fe40000000000 */
[----:B--2---:R-:W-:-:S05]  /*0620*/  IMAD.IADD R5, R5, 0x1, R10 ;  /* 0x0000000105057824 */ /* 0x004fca00078e020a */
[----:B---3--:R-:W-:-:S13]  /*0630*/  ISETP.GE.AND P0, PT, R5, R7, PT ;  /* 0x000000070500720c */ /* 0x008fda0003f06270 */
[----:B------:R1:W-:Y:S01]  /*0640*/  @!P0 STS [R6], R5 ;  /* 0x0000000506008388 */ /* 0x0003e20000000800 */
[----:B------:R-:W-:Y:S01]  /*0650*/  BAR.SYNC.DEFER_BLOCKING 0x0 ;  /* 0x0000000000007b1d */ /* 0x000fe20000010000 */
[----:B------:R-:W-:-:S13]  /*0660*/  ISETP.NE.AND P0, PT, R8, RZ, PT ;  /* 0x000000ff0800720c */ /* 0x000fda0003f05270 */
[----:B-1----:R-:W-:Y:S05]  /*0670*/  @P0 BRA `(.L_x_11) ;  /* 0xfffffffc00d00947 */ /* 0x002fea000383ffff */
.L_x_8:
[----:B------:R-:W1:Y:S04]  /*0680*/  LDS R5, [R6] ;  /* 0x0000000006057984 */ /* 0x000e680000000800 */
[----:B-1----:R-:W-:Y:S01]  /*0690*/  STG.E desc[UR4][R2.64], R5 ;  /* 0x0000000502007986 */ /* 0x002fe2000c101904 */
[----:B------:R-:W-:Y:S05]  /*06a0*/  EXIT ;  /* 0x000000000000794d */ /* 0x000fea0003800000 */
.L_x_12:
        /* <DEDUP_REMOVED lines=13> */
.L_x_24:


//--------------------- .text._Z7cal_rowiiiPii    --------------------------
	.section	.text._Z7cal_rowiiiPii,"ax",@progbits
	.align	128
        .global         _Z7cal_rowiiiPii
        .type           _Z7cal_rowiiiPii,@function
        .size           _Z7cal_rowiiiPii,(.L_x_25 - _Z7cal_rowiiiPii)
        .other          _Z7cal_rowiiiPii,@"STO_CUDA_ENTRY STV_DEFAULT"
_Z7cal_rowiiiPii:
.text._Z7cal_rowiiiPii:
        /* <DEDUP_REMOVED lines=13> */
[----:B---3--:R-:W-:-:S04]  /*00d0*/  IMAD.IADD R5, R10, 0x1, R17 ;  /* 0x000000010a057824 */ /* 0x008fc800078e0211 */
[----:B--2---:R-:W-:Y:S02]  /*00e0*/  IMAD R5, R6, UR8, R5 ;  /* 0x0000000806057c24 */ /* 0x004fe4000f8e0205 */
[----:B-----5:R-:W-:-:S04]  /*00f0*/  VIADD R2, R2, UR7 ;  /* 0x0000000702027c36 */ /* 0x020fc80008000000 */
[----:B------:R-:W-:-:S04]  /*0100*/  IMAD R11, R2, 0x20, R17 ;  /* 0x00000020020b7824 */ /* 0x000fc800078e0211 */
[----:B------:R-:W-:-:S04]  /*0110*/  IMAD R3, R6, UR8, R11 ;  /* 0x0000000806037c24 */ /* 0x000fc8000f8e020b */
[----:B----4-:R-:W-:-:S04]  /*0120*/  IMAD.WIDE R2, R3, 0x4, R8 ;  /* 0x0000000403027825 */ /* 0x010fc800078e0208 */
[----:B------:R-:W-:Y:S01]  /*0130*/  IMAD.WIDE R8, R5, 0x4, R8 ;  /* 0x0000000405087825 */ /* 0x000fe200078e0208 */
[----:B------:R-:W2:Y:S05]  /*0140*/  LDG.E R13, desc[UR4][R2.64] ;  /* 0x00000004020d7981 */ /* 0x000eaa000c1e1900 */
[----:B------:R0:W3:Y:S01]  /*0150*/  LDG.E R8, desc[UR4][R8.64] ;  /* 0x0000000408087981 */ /* 0x0000e2000c1e1900 */
[----:B------:R-:W-:Y:S02]  /*0160*/  MOV R7, 0x400 ;  /* 0x0000040000077802 */ /* 0x000fe40000000f00 */
[----:B------:R-:W-:Y:S01]  /*0170*/  SHF.L.U32 R0, R15, 0x7, RZ ;  /* 0x000000070f007819 */ /* 0x000fe200000006ff */
[----:B------:R-:W1:Y:S01]  /*0180*/  S2R R4, SR_CgaCtaId ;  /* 0x0000000000047919 */ /* 0x000e620000008800 */
[----:B------:R-:W-:Y:S01]  /*0190*/  VIMNMX R11, PT, PT, R6, R11, !PT ;  /* 0x0000000b060b7248 */ /* 0x000fe20007fe0100 */
[----:B------:R-:W-:-:S03]  /*01a0*/  VIADD R5, R7, 0x1000 ;  /* 0x0000100007057836 */ /* 0x000fc60000000000 */
[----:B------:R-:W-:Y:S02]  /*01b0*/  ISETP.GE.AND P0, PT, R11, UR8, PT ;  /* 0x000000080b007c0c */ /* 0x000fe4000bf06270 */
[C---:B-1----:R-:W-:Y:S02]  /*01c0*/  LEA R5, R4.reuse, R5, 0x18 ;  /* 0x0000000504057211 */ /* 0x042fe400078ec0ff */
[----:B------:R-:W-:Y:S01]  /*01d0*/  LEA R7, R4, R7, 0x18 ;  /* 0x0000000704077211 */ /* 0x000fe200078ec0ff */
[----:B------:R-:W-:Y:S02]  /*01e0*/  IMAD.SHL.U32 R4, R17, 0x4, RZ ;  /* 0x0000000411047824 */ /* 0x000fe400078e00ff */
[----:B------:R-:W-:-:S03]  /*01f0*/  IMAD.IADD R15, R0, 0x1, R5 ;  /* 0x00000001000f7824 */ /* 0x000fc600078e0205 */
[C---:B------:R-:W-:Y:S01]  /*0200*/  IADD3 R6, PT, PT, R4.reuse, R7, R0 ;  /* 0x0000000704067210 */ /* 0x040fe20007ffe000 */
[----:B0-----:R-:W-:-:S04]  /*0210*/  IMAD.IADD R9, R4, 0x1, R15 ;  /* 0x0000000104097824 */ /* 0x001fc800078e020f */
        /* <DEDUP_REMOVED lines=19> */
.L_x_15:
        /* <DEDUP_REMOVED lines=33> */
.L_x_14:
[----:B------:R-:W-:Y:S05]  /*0560*/  @!P0 BRA `(.L_x_13) ;  /* 0x0000000000448947 */ /* 0x000fea0003800000 */
[C---:B------:R-:W-:Y:S01]  /*0570*/  IMAD R4, R9.reuse, 0x80, R4 ;  /* 0x0000008009047824 */ /* 0x040fe200078e0204 */
[----:B------:R-:W-:Y:S01]  /*0580*/  LEA R0, R9, R0, 0x2 ;  /* 0x0000000009007211 */ /* 0x000fe200078e10ff */
[----:B------:R-:W-:Y:S02]  /*0590*/  IMAD.MOV R8, RZ, RZ, -R8 ;  /* 0x000000ffff087224 */ /* 0x000fe400078e0a08 */
[----:B------:R-:W-:Y:S01]  /*05a0*/  IMAD.IADD R4, R7, 0x1, R4 ;  /* 0x0000000107047824 */ /* 0x000fe200078e0204 */
[----:B------:R-:W-:-:S07]  /*05b0*/  IADD3 R0, PT, PT, R5, R0, RZ ;  /* 0x0000000005007210 */ /* 0x000fce0007ffe0ff */
.L_x_16:
        /* <DEDUP_REMOVED lines=12> */
.L_x_13:
[----:B------:R-:W1:Y:S04]  /*0680*/  LDS R5, [R6] ;  /* 0x0000000006057984 */ /* 0x000e680000000800 */
[----:B-1----:R-:W-:Y:S01]  /*0690*/  STG.E desc[UR4][R2.64], R5 ;  /* 0x0000000502007986 */ /* 0x002fe2000c101904 */
[----:B------:R-:W-:Y:S05]  /*06a0*/  EXIT ;  /* 0x000000000000794d */ /* 0x000fea0003800000 */
.L_x_17:
        /* <DEDUP_REMOVED lines=13> */
.L_x_25:


//--------------------- .text._Z5cal_1iiiPii      --------------------------
	.section	.text._Z5cal_1iiiPii,"ax",@progbits
	.align	128
        .global         _Z5cal_1iiiPii
        .type           _Z5cal_1iiiPii,@function
        .size           _Z5cal_1iiiPii,(.L_x_26 - _Z5cal_1iiiPii)
        .other          _Z5cal_1iiiPii,@"STO_CUDA_ENTRY STV_DEFAULT"
_Z5cal_1iiiPii:
.text._Z5cal_1iiiPii:
[----:B------:R-:W-:Y:S01]  /*0000*/  LDC R1, c[0x0][0x37c] ;  /* 0x0000df00ff017b82 */ /* 0x000fe20000000800 */
[----:B------:R-:W0:Y:S07]  /*0010*/  S2R R11, SR_TID.Y ;  /* 0x00000000000b7919 */ /* 0x000e2e0000002200 */
[----:B------:R-:W1:Y:S01]  /*0020*/  S2UR UR4, SR_CTAID.X ;  /* 0x00000000000479c3 */ /* 0x000e620000002500 */
[----:B------:R-:W2:Y:S01]  /*0030*/  LDCU UR7, c[0x0][0x398] ;  /* 0x00007300ff0777ac */ /* 0x000ea20008000800 */
[----:B------:R-:W3:Y:S01]  /*0040*/  S2R R13, SR_TID.X ;  /* 0x00000000000d7919 */ /* 0x000ee20000002100 */
[----:B------:R-:W4:Y:S05]  /*0050*/  LDCU.64 UR8, c[0x0][0x358] ;  /* 0x00006b00ff0877ac */ /* 0x000f2a0008000a00 */
[----:B------:R-:W1:Y:S08]  /*0060*/  LDC R0, c[0x0][0x384] ;  /* 0x0000e100ff007b82 */ /* 0x000e700000000800 */
[----:B------:R-:W5:Y:S08]  /*0070*/  S2UR UR5, SR_CTAID.Y ;  /* 0x00000000000579c3 */ /* 0x000f700000002600 */
[----:B------:R-:W5:Y:S08]  /*0080*/  LDC R4, c[0x0][0x388] ;  /* 0x0000e200ff047b82 */ /* 0x000f700000000800 */
[----:B------:R-:W4:Y:S01]  /*0090*/  LDC.64 R2, c[0x0][0x390] ;  /* 0x0000e400ff027b82 */ /* 0x000f220000000a00 */
[----:B-1----:R-:W-:-:S05]  /*00a0*/  VIADD R0, R0, UR4 ;  /* 0x0000000400007c36 */ /* 0x002fca0008000000 */
[----:B0-----:R-:W-:Y:S01]  /*00b0*/  LEA R0, R0, R11, 0x5 ;  /* 0x0000000b00007211 */ /* 0x001fe200078e28ff */
[----:B-----5:R-:W-:-:S04]  /*00c0*/  VIADD R4, R4, UR5 ;  /* 0x0000000504047c36 */ /* 0x020fc80008000000 */
[----:B---3--:R-:W-:-:S04]  /*00d0*/  IMAD R7, R4, 0x20, R13 ;  /* 0x0000002004077824 */ /* 0x008fc800078e020d */
[----:B--2---:R-:W-:-:S04]  /*00e0*/  IMAD R5, R0, UR7, R7 ;  /* 0x0000000700057c24 */ /* 0x004fc8000f8e0207 */
[----:B----4-:R-:W-:-:S05]  /*00f0*/  IMAD.WIDE R2, R5, 0x4, R2 ;  /* 0x0000000405027825 */ /* 0x010fca00078e0202 */
[----:B------:R-:W2:Y:S01]  /*0100*/  LDG.E R9, desc[UR8][R2.64] ;  /* 0x0000000802097981 */ /* 0x000ea2000c1e1900 */
[----:B------:R-:W-:Y:S02]  /*0110*/  MOV R4, 0x400 ;  /* 0x0000040000047802 */ /* 0x000fe40000000f00 */
[----:B------:R-:W-:Y:S01]  /*0120*/  VIMNMX R0, PT, PT, R0, R7, !PT ;  /* 0x0000000700007248 */ /* 0x000fe20007fe0100 */
[----:B------:R-:W0:Y:S01]  /*0130*/  S2R R5, SR_CgaCtaId ;  /* 0x0000000000057919 */ /* 0x000e220000008800 */
[----:B------:R-:W-:Y:S02]  /*0140*/  SHF.L.U32 R7, R13, 0x2, RZ ;  /* 0x000000020d077819 */ /* 0x000fe400000006ff */
[----:B------:R-:W-:Y:S02]  /*0150*/  ISETP.GE.AND P0, PT, R0, UR7, PT ;  /* 0x0000000700007c0c */ /* 0x000fe4000bf06270 */
[----:B0-----:R-:W-:Y:S01]  /*0160*/  LEA R4, R5, R4, 0x18 ;  /* 0x0000000405047211 */ /* 0x001fe200078ec0ff */
[----:B------:R-:W-:-:S04]  /*0170*/  IMAD.SHL.U32 R5, R11, 0x80, RZ ;  /* 0x000000800b057824 */ /* 0x000fc800078e00ff */
[----:B------:R-:W-:-:S04]  /*0180*/  IMAD.IADD R6, R5, 0x1, R4 ;  /* 0x0000000105067824 */ /* 0x000fc800078e0204 */
[----:B------:R-:W-:-:S05]  /*0190*/  IMAD.IADD R0, R6, 0x1, R7 ;  /* 0x0000000106007824 */ /* 0x000fca00078e0207 */
[----:B--2---:R0:W-:Y:S01]  /*01a0*/  STS [R0], R9 ;  /* 0x0000000900007388 */ /* 0x0041e20000000800 */
[----:B------:R-:W-:Y:S06]  /*01b0*/  BAR.SYNC.DEFER_BLOCKING 0x0 ;  /* 0x0000000000007b1d */ /* 0x000fec0000010000 */
[----:B------:R-:W-:Y:S05]  /*01c0*/  @P0 EXIT ;  /* 0x000000000000094d */ /* 0x000fea0003800000 */
[----:B------:R-:W1:Y:S02]  /*01d0*/  LDCU UR4, c[0x0][0x380] ;  /* 0x00007000ff0477ac */ /* 0x000e640008000800 */
[----:B-1----:R-:W-:-:S04]  /*01e0*/  USHF.L.U32 UR4, UR4, 0x5, URZ ;  /* 0x0000000504047899 */ /* 0x002fc800080006ff */
[----:B------:R-:W-:-:S09]  /*01f0*/  UISETP.GE.AND UP0, UPT, UR4, UR7, UPT ;  /* 0x000000070400728c */ /* 0x000fd2000bf06270 */
[----:B------:R-:W-:Y:S05]  /*0200*/  BRA.U UP0, `(.L_x_18) ;  /* 0x0000000500087547 */ /* 0x000fea000b800000 */
[----:B------:R-:W-:Y:S01]  /*0210*/  ULOP3.LUT UR4, URZ, UR4, URZ, 0x33, !UPT ;  /* 0x00000004ff047292 */ /* 0x000fe2000f8e33ff */
[----:B------:R-:W-:-:S03]  /*0220*/  HFMA2 R8, -RZ, RZ, 0, 0 ;  /* 0x00000000ff087431 */ /* 0x000fc600000001ff */
[----:B------:R-:W-:-:S04]  /*0230*/  UIADD3 UR4, UPT, UPT, UR4, UR7, URZ ;  /* 0x0000000704047290 */ /* 0x000fc8000fffe0ff */
[----:B------:R-:W-:Y:S02]  /*0240*/  UISETP.LT.U32.AND UP0, UPT, UR4, 0x1f, UPT ;  /* 0x0000001f0400788c */ /* 0x000fe4000bf01070 */
[----:B------:R-:W-:Y:S02]  /*0250*/  UISETP.GE.U32.AND UP1, UPT, UR4, 0x3, UPT ;  /* 0x000000030400788c */ /* 0x000fe4000bf26070 */
[----:B------:R-:W-:-:S04]  /*0260*/  USEL UR5, UR4, 0x1f, UP0 ;  /* 0x0000001f04057887 */ /* 0x000fc80008000000 */
[----:B------:R-:W-:-:S04]  /*0270*/  UIADD3 UR5, UPT, UPT, UR5, 0x1, URZ ;  /* 0x0000000105057890 */ /* 0x000fc8000fffe0ff */
[----:B------:R-:W-:-:S04]  /*0280*/  ULOP3.LUT UR6, UR5, 0x3, URZ, 0xc0, !UPT ;  /* 0x0000000305067892 */ /* 0x000fc8000f8ec0ff */
[----:B------:R-:W-:Y:S01]  /*0290*/  UISETP.NE.AND UP0, UPT, UR6, URZ, UPT ;  /* 0x000000ff0600728c */ /* 0x000fe2000bf05270 */
[----:B------:R-:W-:Y:S10]  /*02a0*/  BRA.U !UP1, `(.L_x_19) ;  /* 0x0000000109987547 */ /* 0x000ff4000b800000 */
[----:B------:R-:W-:Y:S01]  /*02b0*/  ULOP3.LUT UR5, UR5, 0x3c, URZ, 0xc0, !UPT ;  /* 0x0000003c05057892 */ /* 0x000fe2000f8ec0ff */
[----:B------:R-:W-:Y:S01]  /*02c0*/  VIADD R6, R6, 0x8 ;  /* 0x0000000806067836 */ /* 0x000fe20000000000 */
[----:B0-----:R-:W-:Y:S02]  /*02d0*/  IADD3 R9, PT, PT, R7, 0x100, R4 ;  /* 0x0000010007097810 */ /* 0x001fe40007ffe004 */
[----:B------:R-:W-:Y:S02]  /*02e0*/  UIADD3 UR4, UPT, UPT, -UR5, URZ, URZ ;  /* 0x000000ff05047290 */ /* 0x000fe4000fffe1ff */
[----:B------:R-:W-:-:S10]  /*02f0*/  IMAD.U32 R8, RZ, RZ, UR5 ;  /* 0x00000005ff087e24 */ /* 0x000fd4000f8e00ff */
.L_x_20:
[----:B------:R-:W-:Y:S01]  /*0300*/  LDS R10, [R6+-0x8] ;  /* 0xfffff800060a7984 */ /* 0x000fe20000000800 */
[----:B------:R-:W-:-:S03]  /*0310*/  UIADD3 UR4, UPT, UPT, UR4, 0x4, URZ ;  /* 0x0000000404047890 */ /* 0x000fc6000fffe0ff */
[----:B-1----:R-:W0:Y:S01]  /*0320*/  LDS R11, [R9+-0x100] ;  /* 0xffff0000090b7984 */ /* 0x002e220000000800 */
[----:B------:R-:W-:-:S03]  /*0330*/  UISETP.NE.AND UP1, UPT, UR4, URZ, UPT ;  /* 0x000000ff0400728c */ /* 0x000fc6000bf25270 */
[----:B------:R-:W1:Y:S01]  /*0340*/  LDS R12, [R0] ;  /* 0x00000000000c7984 */ /* 0x000e620000000800 */
[----:B0-----:R-:W-:-:S04]  /*0350*/  IADD3 R13, PT, PT, R10, R11, RZ ;  /* 0x0000000b0a0d7210 */ /* 0x001fc80007ffe0ff */
        /* <DEDUP_REMOVED lines=13> */
[----:B0-----:R-:W-:-:S05]  /*0430*/  IMAD.IADD R13, R10, 0x1, R11 ;  /* 0x000000010a0d7824 */ /* 0x001fca00078e020b */
[----:B-1----:R-:W-:-:S13]  /*0440*/  ISETP.GE.AND P0, PT, R13, R12, PT ;  /* 0x0000000c0d00720c */ /* 0x002fda0003f06270 */
[----:B------:R-:W-:Y:S01]  /*0450*/  @!P0 STS [R0], R13 ;  /* 0x0000000d00008388 */ /* 0x000fe20000000800 */
[----:B------:R-:W-:Y:S06]  /*0460*/  BAR.SYNC.DEFER_BLOCKING 0x0 ;  /* 0x0000000000007b1d */ /* 0x000fec0000010000 */
[----:B------:R0:W-:Y:S04]  /*0470*/  LDS R10, [R6+0x4] ;  /* 0x00000400060a7984 */ /* 0x0001e80000000800 */
[----:B------:R1:W2:Y:S04]  /*0480*/  LDS R11, [R9+0x80] ;  /* 0x00008000090b7984 */ /* 0x0002a80000000800 */
[----:B------:R-:W3:Y:S01]  /*0490*/  LDS R12, [R0] ;  /* 0x00000000000c7984 */ /* 0x000ee20000000800 */
[----:B0-----:R-:W-:-:S02]  /*04a0*/  VIADD R6, R6, 0x10 ;  /* 0x0000001006067836 */ /* 0x001fc40000000000 */
[----:B-1----:R-:W-:Y:S01]  /*04b0*/  VIADD R9, R9, 0x200 ;  /* 0x0000020009097836 */ /* 0x002fe20000000000 */
[----:B--2---:R-:W-:-:S04]  /*04c0*/  IADD3 R11, PT, PT, R10, R11, RZ ;  /* 0x0000000b0a0b7210 */ /* 0x004fc80007ffe0ff */
[----:B---3--:R-:W-:-:S13]  /*04d0*/  ISETP.GE.AND P0, PT, R11, R12, PT ;  /* 0x0000000c0b00720c */ /* 0x008fda0003f06270 */
[----:B------:R1:W-:Y:S01]  /*04e0*/  @!P0 STS [R0], R11 ;  /* 0x0000000b00008388 */ /* 0x0003e20000000800 */
[----:B------:R-:W-:Y:S06]  /*04f0*/  BAR.SYNC.DEFER_BLOCKING 0x0 ;  /* 0x0000000000007b1d */ /* 0x000fec0000010000 */
[----:B------:R-:W-:Y:S05]  /*0500*/  BRA.U UP1, `(.L_x_20) ;  /* 0xfffffffd017c7547 */ /* 0x000fea000b83ffff */
.L_x_19:
[----:B------:R-:W-:Y:S05]  /*0510*/  BRA.U !UP0, `(.L_x_18) ;  /* 0x0000000108447547 */ /* 0x000fea000b800000 */
[C---:B------:R-:W-:Y:S01]  /*0520*/  LEA R7, R8.reuse, R7, 0x7 ;  /* 0x0000000708077211 */ /* 0x040fe200078e38ff */
[----:B------:R-:W-:Y:S01]  /*0530*/  IMAD R5, R8, 0x4, R5 ;  /* 0x0000000408057824 */ /* 0x000fe200078e0205 */
[----:B------:R-:W-:Y:S02]  /*0540*/  UIADD3 UR6, UPT, UPT, -UR6, URZ, URZ ;  /* 0x000000ff06067290 */ /* 0x000fe4000fffe1ff */
[C---:B------:R-:W-:Y:S01]  /*0550*/  IADD3 R7, PT, PT, R4.reuse, R7, RZ ;  /* 0x0000000704077210 */ /* 0x040fe20007ffe0ff */
[----:B------:R-:W-:-:S09]  /*0560*/  IMAD.IADD R4, R4, 0x1, R5 ;  /* 0x0000000104047824 */ /* 0x000fd200078e0205 */
.L_x_21:
[----:B--2---:R2:W-:Y:S01]  /*0570*/  LDS R5, [R4] ;  /* 0x0000000004057984 */ /* 0x0045e20000000800 */
[----:B------:R-:W-:-:S03]  /*0580*/  UIADD3 UR6, UPT, UPT, UR6, 0x1, URZ ;  /* 0x0000000106067890 */ /* 0x000fc6000fffe0ff */
[----:B------:R3:W4:Y:S01]  /*0590*/  LDS R6, [R7] ;  /* 0x0000000007067984 */ /* 0x0007220000000800 */
[----:B------:R-:W-:-:S03]  /*05a0*/  UISETP.NE.AND UP0, UPT, UR6, URZ, UPT ;  /* 0x000000ff0600728c */ /* 0x000fc6000bf05270 */
[----:B------:R-:W5:Y:S01]  /*05b0*/  LDS R8, [R0] ;  /* 0x0000000000087984 */ /* 0x000f620000000800 */
[----:B--2---:R-:W-:Y:S01]  /*05c0*/  VIADD R4, R4, 0x4 ;  /* 0x0000000404047836 */ /* 0x004fe20000000000 */
[----:B---3--:R-:W-:Y:S02]  /*05d0*/  IADD3 R7, PT, PT, R7, 0x80, RZ ;  /* 0x0000008007077810 */ /* 0x008fe40007ffe0ff */
[----:B----4-:R-:W-:-:S04]  /*05e0*/  IADD3 R5, PT, PT, R5, R6, RZ ;  /* 0x0000000605057210 */ /* 0x010fc80007ffe0ff */
[----:B-----5:R-:W-:-:S13]  /*05f0*/  ISETP.GE.AND P0, PT, R5, R8, PT ;  /* 0x000000080500720c */ /* 0x020fda0003f06270 */
[----:B------:R2:W-:Y:S01]  /*0600*/  @!P0 STS [R0], R5 ;  /* 0x0000000500008388 */ /* 0x0005e20000000800 */
[----:B------:R-:W-:Y:S06]  /*0610*/  BAR.SYNC.DEFER_BLOCKING 0x0 ;  /* 0x0000000000007b1d */ /* 0x000fec0000010000 */
[----:B------:R-:W-:Y:S05]  /*0620*/  BRA.U UP0, `(.L_x_21) ;  /* 0xfffffffd00d07547 */ /* 0x000fea000b83ffff */
.L_x_18:
[----:B--2---:R-:W2:Y:S04]  /*0630*/  LDS R5, [R0] ;  /* 0x0000000000057984 */ /* 0x004ea80000000800 */
[----:B--2---:R-:W-:Y:S01]  /*0640*/  STG.E desc[UR8][R2.64], R5 ;  /* 0x0000000502007986 */ /* 0x004fe2000c101908 */
[----:B------:R-:W-:Y:S05]  /*0650*/  EXIT ;  /* 0x000000000000794d */ /* 0x000fea0003800000 */
.L_x_22:
        /* <DEDUP_REMOVED lines=10> */
.L_x_26:


//--------------------- .nv.shared._Z5cal_3iiiPii --------------------------
	.section	.nv.shared._Z5cal_3iiiPii,"aw",@nobits
	.sectionflags	@""
	.align	4
.nv.shared._Z5cal_3iiiPii:
	.zero		9216


//--------------------- .nv.shared.reserved.0     --------------------------
	.section	.nv.shared.reserved.0,"aw",@nobits
	.weak		__nv_reservedSMEM_offset_0_alias
	.size		__nv_reservedSMEM_offset_0_alias, 0, 64
	.other		__nv_reservedSMEM_offset_0_alias,@"STO_CUDA_RESERVED_SHARED STV_DEFAULT"
__nv_reservedSMEM_offset_0_alias:
	.zero		0
	.zero		64


//--------------------- .nv.shared._Z7cal_coliiiPii --------------------------
	.section	.nv.shared._Z7cal_coliiiPii,"aw",@nobits
	.sectionflags	@""
	.align	4
.nv.shared._Z7cal_coliiiPii:
	.zero		9216


//--------------------- .nv.shared._Z7cal_rowiiiPii --------------------------
	.section	.nv.shared._Z7cal_rowiiiPii,"aw",@nobits
	.sectionflags	@""
	.align	4
.nv.shared._Z7cal_rowiiiPii:
	.zero		9216


//--------------------- .nv.shared._Z5cal_1iiiPii --------------------------
	.section	.nv.shared._Z5cal_1iiiPii,"aw",@nobits
	.sectionflags	@""
	.align	4
.nv.shared._Z5cal_1iiiPii:
	.zero		5120


//--------------------- .nv.constant0._Z5cal_3iiiPii --------------------------
	.section	.nv.constant0._Z5cal_3iiiPii,"a",@progbits
	.sectionflags	@""
	.align	4
.nv.constant0._Z5cal_3iiiPii:
	.zero		924


//--------------------- .nv.constant0._Z7cal_coliiiPii --------------------------
	.section	.nv.constant0._Z7cal_coliiiPii,"a",@progbits
	.sectionflags	@""
	.align	4
.nv.constant0._Z7cal_coliiiPii:
	.zero		924


//--------------------- .nv.constant0._Z7cal_rowiiiPii --------------------------
	.section	.nv.constant0._Z7cal_rowiiiPii,"a",@progbits
	.sectionflags	@""
	.align	4
.nv.constant0._Z7cal_rowiiiPii:
	.zero		924


//--------------------- .nv.constant0._Z5cal_1iiiPii --------------------------
	.section	.nv.constant0._Z5cal_1iiiPii,"a",@progbits
	.sectionflags	@""
	.align	4
.nv.constant0._Z5cal_1iiiPii:
	.zero		924


//--------------------- SYMBOLS --------------------------

	.type		.nv.reservedSmem.offset0,@object
	.size		.nv.reservedSmem.offset0,0x4
	.type		.nv.reservedSmem.cap,@object
	.size		.nv.reservedSmem.cap,0x4
